//
// Generated by NVIDIA NVVM Compiler
//
// Compiler Build ID: CL-36424714
// Cuda compilation tools, release 13.0, V13.0.88
// Based on NVVM 20.0.0
//

.version 9.0
.target sm_100
.address_size 64

	// .globl	_Z9fma_heavyPfi
.global .align 4 .b8 __cudart_i2opi_f[24] = {65, 144, 67, 60, 153, 149, 98, 219, 192, 221, 52, 245, 209, 87, 39, 252, 41, 21, 68, 78, 110, 131, 249, 162};

.visible .entry _Z9fma_heavyPfi(
	.param .u64 .ptr .align 1 _Z9fma_heavyPfi_param_0,
	.param .u32 _Z9fma_heavyPfi_param_1
)
{
	.reg .pred 	%p<2>;
	.reg .b32 	%r<7>;
	.reg .b64 	%rd<5>;

	ld.param.u64 	%rd1, [_Z9fma_heavyPfi_param_0];
	ld.param.u32 	%r2, [_Z9fma_heavyPfi_param_1];
	mov.u32 	%r3, %ctaid.x;
	mov.u32 	%r4, %ntid.x;
	mov.u32 	%r5, %tid.x;
	mad.lo.s32 	%r1, %r3, %r4, %r5;
	setp.ge.s32 	%p1, %r1, %r2;
	@%p1 bra 	$L__BB0_2;
	cvta.to.global.u64 	%rd2, %rd1;
	mul.wide.s32 	%rd3, %r1, 4;
	add.s64 	%rd4, %rd2, %rd3;
	mov.b32 	%r6, 1149346307;
	st.global.u32 	[%rd4], %r6;
$L__BB0_2:
	ret;

}
	// .globl	_Z20transcendental_heavyPfi
.visible .entry _Z20transcendental_heavyPfi(
	.param .u64 .ptr .align 1 _Z20transcendental_heavyPfi_param_0,
	.param .u32 _Z20transcendental_heavyPfi_param_1
)
{
	.local .align 4 .b8 	__local_depot1[28];
	.reg .b64 	%SP;
	.reg .b64 	%SPL;
	.reg .pred 	%p<19>;
	.reg .b32 	%r<90>;
	.reg .b32 	%f<70>;
	.reg .b64 	%rd<42>;
	.reg .b64 	%fd<5>;

	mov.u64 	%SPL, __local_depot1;
	ld.param.u64 	%rd13, [_Z20transcendental_heavyPfi_param_0];
	ld.param.u32 	%r31, [_Z20transcendental_heavyPfi_param_1];
	add.u64 	%rd1, %SPL, 0;
	add.u64 	%rd2, %SPL, 0;
	mov.u32 	%r32, %ctaid.x;
	mov.u32 	%r33, %ntid.x;
	mov.u32 	%r34, %tid.x;
	mad.lo.s32 	%r1, %r32, %r33, %r34;
	setp.ge.s32 	%p1, %r1, %r31;
	@%p1 bra 	$L__BB1_20;
	cvt.rn.f32.s32 	%f16, %r1;
	fma.rn.f32 	%f1, %f16, 0f3A83126F, 0f3DCCCCCD;
	mul.f32 	%f17, %f1, 0fBC23D70A;
	fma.rn.f32 	%f18, %f17, 0f3BBB989D, 0f3F000000;
	cvt.sat.f32.f32 	%f19, %f18;
	mov.f32 	%f20, 0f4B400001;
	mov.f32 	%f21, 0f437C0000;
	fma.rm.f32 	%f22, %f19, %f21, %f20;
	add.f32 	%f23, %f22, 0fCB40007F;
	neg.f32 	%f24, %f23;
	fma.rn.f32 	%f25, %f17, 0f3FB8AA3B, %f24;
	fma.rn.f32 	%f26, %f17, 0f32A57060, %f25;
	mov.b32 	%r36, %f22;
	shl.b32 	%r37, %r36, 23;
	mov.b32 	%f27, %r37;
	ex2.approx.ftz.f32 	%f28, %f26;
	mul.f32 	%f2, %f28, %f27;
	mov.f32 	%f67, 0f00000000;
	mov.b32 	%r81, 0;
	mov.u64 	%rd26, __cudart_i2opi_f;
$L__BB1_2:
	cvt.rn.f32.u32 	%f29, %r81;
	fma.rn.f32 	%f4, %f29, 0f3C23D70A, %f1;
	mul.f32 	%f30, %f4, 0f3F22F983;
	cvt.rni.s32.f32 	%r89, %f30;
	cvt.rn.f32.s32 	%f31, %r89;
	fma.rn.f32 	%f32, %f31, 0fBFC90FDA, %f4;
	fma.rn.f32 	%f33, %f31, 0fB3A22168, %f32;
	fma.rn.f32 	%f69, %f31, 0fA7C234C5, %f33;
	abs.f32 	%f6, %f4;
	setp.ltu.f32 	%p2, %f6, 0f47CE4780;
	mov.u32 	%r85, %r89;
	mov.f32 	%f68, %f69;
	@%p2 bra 	$L__BB1_10;
	setp.neu.f32 	%p3, %f6, 0f7F800000;
	@%p3 bra 	$L__BB1_5;
	mov.f32 	%f36, 0f00000000;
	mul.rn.f32 	%f68, %f4, %f36;
	mov.b32 	%r85, 0;
	bra.uni 	$L__BB1_10;
$L__BB1_5:
	mov.b32 	%r4, %f4;
	shl.b32 	%r39, %r4, 8;
	or.b32  	%r5, %r39, -2147483648;
	mov.b64 	%rd40, 0;
	mov.b32 	%r82, 0;
	mov.u64 	%rd38, %rd26;
	mov.u64 	%rd39, %rd2;
$L__BB1_6:
	.pragma "nounroll";
	ld.global.nc.u32 	%r40, [%rd38];
	mad.wide.u32 	%rd18, %r40, %r5, %rd40;
	shr.u64 	%rd40, %rd18, 32;
	st.local.u32 	[%rd39], %rd18;
	add.s32 	%r82, %r82, 1;
	add.s64 	%rd39, %rd39, 4;
	add.s64 	%rd38, %rd38, 4;
	setp.ne.s32 	%p4, %r82, 6;
	@%p4 bra 	$L__BB1_6;
	shr.u32 	%r41, %r4, 23;
	st.local.u32 	[%rd2+24], %rd40;
	and.b32  	%r8, %r41, 31;
	and.b32  	%r42, %r41, 224;
	add.s32 	%r43, %r42, -128;
	shr.u32 	%r44, %r43, 5;
	mul.wide.u32 	%rd19, %r44, 4;
	sub.s64 	%rd9, %rd2, %rd19;
	ld.local.u32 	%r83, [%rd9+24];
	ld.local.u32 	%r84, [%rd9+20];
	setp.eq.s32 	%p5, %r8, 0;
	@%p5 bra 	$L__BB1_9;
	shf.l.wrap.b32 	%r83, %r84, %r83, %r8;
	ld.local.u32 	%r45, [%rd9+16];
	shf.l.wrap.b32 	%r84, %r45, %r84, %r8;
$L__BB1_9:
	shr.u32 	%r46, %r83, 30;
	shf.l.wrap.b32 	%r47, %r84, %r83, 2;
	shl.b32 	%r48, %r84, 2;
	shr.u32 	%r49, %r47, 31;
	add.s32 	%r50, %r49, %r46;
	neg.s32 	%r51, %r50;
	setp.lt.s32 	%p6, %r4, 0;
	selp.b32 	%r85, %r51, %r50, %p6;
	xor.b32  	%r52, %r47, %r4;
	shr.s32 	%r53, %r47, 31;
	xor.b32  	%r54, %r53, %r47;
	xor.b32  	%r55, %r53, %r48;
	cvt.u64.u32 	%rd20, %r54;
	shl.b64 	%rd21, %rd20, 32;
	cvt.u64.u32 	%rd22, %r55;
	or.b64  	%rd23, %rd21, %rd22;
	cvt.rn.f64.s64 	%fd1, %rd23;
	mul.f64 	%fd2, %fd1, 0d3BF921FB54442D19;
	cvt.rn.f32.f64 	%f34, %fd2;
	neg.f32 	%f35, %f34;
	setp.lt.s32 	%p7, %r52, 0;
	selp.f32 	%f68, %f35, %f34, %p7;
$L__BB1_10:
	setp.ltu.f32 	%p8, %f6, 0f47CE4780;
	mul.rn.f32 	%f37, %f68, %f68;
	and.b32  	%r57, %r85, 1;
	setp.eq.b32 	%p9, %r57, 1;
	selp.f32 	%f38, 0f3F800000, %f68, %p9;
	fma.rn.f32 	%f39, %f37, %f38, 0f00000000;
	fma.rn.f32 	%f40, %f37, 0f37CBAC00, 0fBAB607ED;
	selp.f32 	%f41, %f40, 0fB94D4153, %p9;
	selp.f32 	%f42, 0f3D2AAABB, 0f3C0885E4, %p9;
	fma.rn.f32 	%f43, %f41, %f37, %f42;
	selp.f32 	%f44, 0fBEFFFFFF, 0fBE2AAAA8, %p9;
	fma.rn.f32 	%f45, %f43, %f37, %f44;
	fma.rn.f32 	%f46, %f45, %f39, %f38;
	and.b32  	%r58, %r85, 2;
	setp.eq.s32 	%p10, %r58, 0;
	mov.f32 	%f47, 0f00000000;
	sub.f32 	%f48, %f47, %f46;
	selp.f32 	%f49, %f46, %f48, %p10;
	add.f32 	%f10, %f67, %f49;
	@%p8 bra 	$L__BB1_18;
	setp.neu.f32 	%p11, %f6, 0f7F800000;
	@%p11 bra 	$L__BB1_13;
	mov.f32 	%f52, 0f00000000;
	mul.rn.f32 	%f69, %f4, %f52;
	mov.b32 	%r89, 0;
	bra.uni 	$L__BB1_18;
$L__BB1_13:
	mov.b32 	%r17, %f4;
	shl.b32 	%r60, %r17, 8;
	or.b32  	%r18, %r60, -2147483648;
	mov.b64 	%rd41, 0;
	mov.b32 	%r86, 0;
$L__BB1_14:
	.pragma "nounroll";
	mul.wide.u32 	%rd25, %r86, 4;
	add.s64 	%rd27, %rd26, %rd25;
	ld.global.nc.u32 	%r61, [%rd27];
	mad.wide.u32 	%rd28, %r61, %r18, %rd41;
	shr.u64 	%rd41, %rd28, 32;
	add.s64 	%rd29, %rd1, %rd25;
	st.local.u32 	[%rd29], %rd28;
	add.s32 	%r86, %r86, 1;
	setp.ne.s32 	%p12, %r86, 6;
	@%p12 bra 	$L__BB1_14;
	shr.u32 	%r62, %r17, 23;
	st.local.u32 	[%rd1+24], %rd41;
	and.b32  	%r21, %r62, 31;
	and.b32  	%r63, %r62, 224;
	add.s32 	%r64, %r63, -128;
	shr.u32 	%r65, %r64, 5;
	mul.wide.u32 	%rd30, %r65, 4;
	sub.s64 	%rd12, %rd1, %rd30;
	ld.local.u32 	%r87, [%rd12+24];
	ld.local.u32 	%r88, [%rd12+20];
	setp.eq.s32 	%p13, %r21, 0;
	@%p13 bra 	$L__BB1_17;
	shf.l.wrap.b32 	%r87, %r88, %r87, %r21;
	ld.local.u32 	%r66, [%rd12+16];
	shf.l.wrap.b32 	%r88, %r66, %r88, %r21;
$L__BB1_17:
	shr.u32 	%r67, %r87, 30;
	shf.l.wrap.b32 	%r68, %r88, %r87, 2;
	shl.b32 	%r69, %r88, 2;
	shr.u32 	%r70, %r68, 31;
	add.s32 	%r71, %r70, %r67;
	neg.s32 	%r72, %r71;
	setp.lt.s32 	%p14, %r17, 0;
	selp.b32 	%r89, %r72, %r71, %p14;
	xor.b32  	%r73, %r68, %r17;
	shr.s32 	%r74, %r68, 31;
	xor.b32  	%r75, %r74, %r68;
	xor.b32  	%r76, %r74, %r69;
	cvt.u64.u32 	%rd31, %r75;
	shl.b64 	%rd32, %rd31, 32;
	cvt.u64.u32 	%rd33, %r76;
	or.b64  	%rd34, %rd32, %rd33;
	cvt.rn.f64.s64 	%fd3, %rd34;
	mul.f64 	%fd4, %fd3, 0d3BF921FB54442D19;
	cvt.rn.f32.f64 	%f50, %fd4;
	neg.f32 	%f51, %f50;
	setp.lt.s32 	%p15, %r73, 0;
	selp.f32 	%f69, %f51, %f50, %p15;
$L__BB1_18:
	add.s32 	%r78, %r89, 1;
	mul.rn.f32 	%f53, %f69, %f69;
	and.b32  	%r79, %r89, 1;
	setp.eq.b32 	%p16, %r79, 1;
	selp.f32 	%f54, %f69, 0f3F800000, %p16;
	fma.rn.f32 	%f55, %f53, %f54, 0f00000000;
	fma.rn.f32 	%f56, %f53, 0f37CBAC00, 0fBAB607ED;
	selp.f32 	%f57, 0fB94D4153, %f56, %p16;
	selp.f32 	%f58, 0f3C0885E4, 0f3D2AAABB, %p16;
	fma.rn.f32 	%f59, %f57, %f53, %f58;
	selp.f32 	%f60, 0fBE2AAAA8, 0fBEFFFFFF, %p16;
	fma.rn.f32 	%f61, %f59, %f53, %f60;
	fma.rn.f32 	%f62, %f61, %f55, %f54;
	and.b32  	%r80, %r78, 2;
	setp.eq.s32 	%p17, %r80, 0;
	mov.f32 	%f63, 0f00000000;
	sub.f32 	%f64, %f63, %f62;
	selp.f32 	%f65, %f62, %f64, %p17;
	add.f32 	%f66, %f10, %f65;
	add.f32 	%f67, %f2, %f66;
	add.s32 	%r81, %r81, 1;
	setp.ne.s32 	%p18, %r81, 50;
	@%p18 bra 	$L__BB1_2;
	cvta.to.global.u64 	%rd35, %rd13;
	mul.wide.s32 	%rd36, %r1, 4;
	add.s64 	%rd37, %rd35, %rd36;
	st.global.f32 	[%rd37], %f67;
$L__BB1_20:
	ret;

}
	// .globl	_Z13integer_heavyPii
.visible .entry _Z13integer_heavyPii(
	.param .u64 .ptr .align 1 _Z13integer_heavyPii_param_0,
	.param .u32 _Z13integer_heavyPii_param_1
)
{
	.reg .pred 	%p<2>;
	.reg .b32 	%r<1006>;
	.reg .b64 	%rd<5>;

	ld.param.u64 	%rd1, [_Z13integer_heavyPii_param_0];
	ld.param.u32 	%r2, [_Z13integer_heavyPii_param_1];
	mov.u32 	%r3, %ctaid.x;
	mov.u32 	%r4, %ntid.x;
	mov.u32 	%r5, %tid.x;
	mad.lo.s32 	%r1, %r3, %r4, %r5;
	setp.ge.s32 	%p1, %r1, %r2;
	@%p1 bra 	$L__BB2_2;
	cvta.to.global.u64 	%rd2, %rd1;
	mad.lo.s32 	%r6, %r1, 31, 17;
	shr.s32 	%r7, %r6, 3;
	xor.b32  	%r8, %r7, %r6;
	shl.b32 	%r9, %r8, 2;
	or.b32  	%r10, %r9, %r8;
	mad.lo.s32 	%r11, %r10, 31, 17;
	shr.s32 	%r12, %r11, 3;
	xor.b32  	%r13, %r12, %r11;
	shl.b32 	%r14, %r13, 2;
	or.b32  	%r15, %r14, %r13;
	mad.lo.s32 	%r16, %r15, 31, 17;
	shr.s32 	%r17, %r16, 3;
	xor.b32  	%r18, %r17, %r16;
	shl.b32 	%r19, %r18, 2;
	or.b32  	%r20, %r19, %r18;
	mad.lo.s32 	%r21, %r20, 31, 17;
	shr.s32 	%r22, %r21, 3;
	xor.b32  	%r23, %r22, %r21;
	shl.b32 	%r24, %r23, 2;
	or.b32  	%r25, %r24, %r23;
	mad.lo.s32 	%r26, %r25, 31, 17;
	shr.s32 	%r27, %r26, 3;
	xor.b32  	%r28, %r27, %r26;
	shl.b32 	%r29, %r28, 2;
	or.b32  	%r30, %r29, %r28;
	mad.lo.s32 	%r31, %r30, 31, 17;
	shr.s32 	%r32, %r31, 3;
	xor.b32  	%r33, %r32, %r31;
	shl.b32 	%r34, %r33, 2;
	or.b32  	%r35, %r34, %r33;
	mad.lo.s32 	%r36, %r35, 31, 17;
	shr.s32 	%r37, %r36, 3;
	xor.b32  	%r38, %r37, %r36;
	shl.b32 	%r39, %r38, 2;
	or.b32  	%r40, %r39, %r38;
	mad.lo.s32 	%r41, %r40, 31, 17;
	shr.s32 	%r42, %r41, 3;
	xor.b32  	%r43, %r42, %r41;
	shl.b32 	%r44, %r43, 2;
	or.b32  	%r45, %r44, %r43;
	mad.lo.s32 	%r46, %r45, 31, 17;
	shr.s32 	%r47, %r46, 3;
	xor.b32  	%r48, %r47, %r46;
	shl.b32 	%r49, %r48, 2;
	or.b32  	%r50, %r49, %r48;
	mad.lo.s32 	%r51, %r50, 31, 17;
	shr.s32 	%r52, %r51, 3;
	xor.b32  	%r53, %r52, %r51;
	shl.b32 	%r54, %r53, 2;
	or.b32  	%r55, %r54, %r53;
	mad.lo.s32 	%r56, %r55, 31, 17;
	shr.s32 	%r57, %r56, 3;
	xor.b32  	%r58, %r57, %r56;
	shl.b32 	%r59, %r58, 2;
	or.b32  	%r60, %r59, %r58;
	mad.lo.s32 	%r61, %r60, 31, 17;
	shr.s32 	%r62, %r61, 3;
	xor.b32  	%r63, %r62, %r61;
	shl.b32 	%r64, %r63, 2;
	or.b32  	%r65, %r64, %r63;
	mad.lo.s32 	%r66, %r65, 31, 17;
	shr.s32 	%r67, %r66, 3;
	xor.b32  	%r68, %r67, %r66;
	shl.b32 	%r69, %r68, 2;
	or.b32  	%r70, %r69, %r68;
	mad.lo.s32 	%r71, %r70, 31, 17;
	shr.s32 	%r72, %r71, 3;
	xor.b32  	%r73, %r72, %r71;
	shl.b32 	%r74, %r73, 2;
	or.b32  	%r75, %r74, %r73;
	mad.lo.s32 	%r76, %r75, 31, 17;
	shr.s32 	%r77, %r76, 3;
	xor.b32  	%r78, %r77, %r76;
	shl.b32 	%r79, %r78, 2;
	or.b32  	%r80, %r79, %r78;
	mad.lo.s32 	%r81, %r80, 31, 17;
	shr.s32 	%r82, %r81, 3;
	xor.b32  	%r83, %r82, %r81;
	shl.b32 	%r84, %r83, 2;
	or.b32  	%r85, %r84, %r83;
	mad.lo.s32 	%r86, %r85, 31, 17;
	shr.s32 	%r87, %r86, 3;
	xor.b32  	%r88, %r87, %r86;
	shl.b32 	%r89, %r88, 2;
	or.b32  	%r90, %r89, %r88;
	mad.lo.s32 	%r91, %r90, 31, 17;
	shr.s32 	%r92, %r91, 3;
	xor.b32  	%r93, %r92, %r91;
	shl.b32 	%r94, %r93, 2;
	or.b32  	%r95, %r94, %r93;
	mad.lo.s32 	%r96, %r95, 31, 17;
	shr.s32 	%r97, %r96, 3;
	xor.b32  	%r98, %r97, %r96;
	shl.b32 	%r99, %r98, 2;
	or.b32  	%r100, %r99, %r98;
	mad.lo.s32 	%r101, %r100, 31, 17;
	shr.s32 	%r102, %r101, 3;
	xor.b32  	%r103, %r102, %r101;
	shl.b32 	%r104, %r103, 2;
	or.b32  	%r105, %r104, %r103;
	mad.lo.s32 	%r106, %r105, 31, 17;
	shr.s32 	%r107, %r106, 3;
	xor.b32  	%r108, %r107, %r106;
	shl.b32 	%r109, %r108, 2;
	or.b32  	%r110, %r109, %r108;
	mad.lo.s32 	%r111, %r110, 31, 17;
	shr.s32 	%r112, %r111, 3;
	xor.b32  	%r113, %r112, %r111;
	shl.b32 	%r114, %r113, 2;
	or.b32  	%r115, %r114, %r113;
	mad.lo.s32 	%r116, %r115, 31, 17;
	shr.s32 	%r117, %r116, 3;
	xor.b32  	%r118, %r117, %r116;
	shl.b32 	%r119, %r118, 2;
	or.b32  	%r120, %r119, %r118;
	mad.lo.s32 	%r121, %r120, 31, 17;
	shr.s32 	%r122, %r121, 3;
	xor.b32  	%r123, %r122, %r121;
	shl.b32 	%r124, %r123, 2;
	or.b32  	%r125, %r124, %r123;
	mad.lo.s32 	%r126, %r125, 31, 17;
	shr.s32 	%r127, %r126, 3;
	xor.b32  	%r128, %r127, %r126;
	shl.b32 	%r129, %r128, 2;
	or.b32  	%r130, %r129, %r128;
	mad.lo.s32 	%r131, %r130, 31, 17;
	shr.s32 	%r132, %r131, 3;
	xor.b32  	%r133, %r132, %r131;
	shl.b32 	%r134, %r133, 2;
	or.b32  	%r135, %r134, %r133;
	mad.lo.s32 	%r136, %r135, 31, 17;
	shr.s32 	%r137, %r136, 3;
	xor.b32  	%r138, %r137, %r136;
	shl.b32 	%r139, %r138, 2;
	or.b32  	%r140, %r139, %r138;
	mad.lo.s32 	%r141, %r140, 31, 17;
	shr.s32 	%r142, %r141, 3;
	xor.b32  	%r143, %r142, %r141;
	shl.b32 	%r144, %r143, 2;
	or.b32  	%r145, %r144, %r143;
	mad.lo.s32 	%r146, %r145, 31, 17;
	shr.s32 	%r147, %r146, 3;
	xor.b32  	%r148, %r147, %r146;
	shl.b32 	%r149, %r148, 2;
	or.b32  	%r150, %r149, %r148;
	mad.lo.s32 	%r151, %r150, 31, 17;
	shr.s32 	%r152, %r151, 3;
	xor.b32  	%r153, %r152, %r151;
	shl.b32 	%r154, %r153, 2;
	or.b32  	%r155, %r154, %r153;
	mad.lo.s32 	%r156, %r155, 31, 17;
	shr.s32 	%r157, %r156, 3;
	xor.b32  	%r158, %r157, %r156;
	shl.b32 	%r159, %r158, 2;
	or.b32  	%r160, %r159, %r158;
	mad.lo.s32 	%r161, %r160, 31, 17;
	shr.s32 	%r162, %r161, 3;
	xor.b32  	%r163, %r162, %r161;
	shl.b32 	%r164, %r163, 2;
	or.b32  	%r165, %r164, %r163;
	mad.lo.s32 	%r166, %r165, 31, 17;
	shr.s32 	%r167, %r166, 3;
	xor.b32  	%r168, %r167, %r166;
	shl.b32 	%r169, %r168, 2;
	or.b32  	%r170, %r169, %r168;
	mad.lo.s32 	%r171, %r170, 31, 17;
	shr.s32 	%r172, %r171, 3;
	xor.b32  	%r173, %r172, %r171;
	shl.b32 	%r174, %r173, 2;
	or.b32  	%r175, %r174, %r173;
	mad.lo.s32 	%r176, %r175, 31, 17;
	shr.s32 	%r177, %r176, 3;
	xor.b32  	%r178, %r177, %r176;
	shl.b32 	%r179, %r178, 2;
	or.b32  	%r180, %r179, %r178;
	mad.lo.s32 	%r181, %r180, 31, 17;
	shr.s32 	%r182, %r181, 3;
	xor.b32  	%r183, %r182, %r181;
	shl.b32 	%r184, %r183, 2;
	or.b32  	%r185, %r184, %r183;
	mad.lo.s32 	%r186, %r185, 31, 17;
	shr.s32 	%r187, %r186, 3;
	xor.b32  	%r188, %r187, %r186;
	shl.b32 	%r189, %r188, 2;
	or.b32  	%r190, %r189, %r188;
	mad.lo.s32 	%r191, %r190, 31, 17;
	shr.s32 	%r192, %r191, 3;
	xor.b32  	%r193, %r192, %r191;
	shl.b32 	%r194, %r193, 2;
	or.b32  	%r195, %r194, %r193;
	mad.lo.s32 	%r196, %r195, 31, 17;
	shr.s32 	%r197, %r196, 3;
	xor.b32  	%r198, %r197, %r196;
	shl.b32 	%r199, %r198, 2;
	or.b32  	%r200, %r199, %r198;
	mad.lo.s32 	%r201, %r200, 31, 17;
	shr.s32 	%r202, %r201, 3;
	xor.b32  	%r203, %r202, %r201;
	shl.b32 	%r204, %r203, 2;
	or.b32  	%r205, %r204, %r203;
	mad.lo.s32 	%r206, %r205, 31, 17;
	shr.s32 	%r207, %r206, 3;
	xor.b32  	%r208, %r207, %r206;
	shl.b32 	%r209, %r208, 2;
	or.b32  	%r210, %r209, %r208;
	mad.lo.s32 	%r211, %r210, 31, 17;
	shr.s32 	%r212, %r211, 3;
	xor.b32  	%r213, %r212, %r211;
	shl.b32 	%r214, %r213, 2;
	or.b32  	%r215, %r214, %r213;
	mad.lo.s32 	%r216, %r215, 31, 17;
	shr.s32 	%r217, %r216, 3;
	xor.b32  	%r218, %r217, %r216;
	shl.b32 	%r219, %r218, 2;
	or.b32  	%r220, %r219, %r218;
	mad.lo.s32 	%r221, %r220, 31, 17;
	shr.s32 	%r222, %r221, 3;
	xor.b32  	%r223, %r222, %r221;
	shl.b32 	%r224, %r223, 2;
	or.b32  	%r225, %r224, %r223;
	mad.lo.s32 	%r226, %r225, 31, 17;
	shr.s32 	%r227, %r226, 3;
	xor.b32  	%r228, %r227, %r226;
	shl.b32 	%r229, %r228, 2;
	or.b32  	%r230, %r229, %r228;
	mad.lo.s32 	%r231, %r230, 31, 17;
	shr.s32 	%r232, %r231, 3;
	xor.b32  	%r233, %r232, %r231;
	shl.b32 	%r234, %r233, 2;
	or.b32  	%r235, %r234, %r233;
	mad.lo.s32 	%r236, %r235, 31, 17;
	shr.s32 	%r237, %r236, 3;
	xor.b32  	%r238, %r237, %r236;
	shl.b32 	%r239, %r238, 2;
	or.b32  	%r240, %r239, %r238;
	mad.lo.s32 	%r241, %r240, 31, 17;
	shr.s32 	%r242, %r241, 3;
	xor.b32  	%r243, %r242, %r241;
	shl.b32 	%r244, %r243, 2;
	or.b32  	%r245, %r244, %r243;
	mad.lo.s32 	%r246, %r245, 31, 17;
	shr.s32 	%r247, %r246, 3;
	xor.b32  	%r248, %r247, %r246;
	shl.b32 	%r249, %r248, 2;
	or.b32  	%r250, %r249, %r248;
	mad.lo.s32 	%r251, %r250, 31, 17;
	shr.s32 	%r252, %r251, 3;
	xor.b32  	%r253, %r252, %r251;
	shl.b32 	%r254, %r253, 2;
	or.b32  	%r255, %r254, %r253;
	mad.lo.s32 	%r256, %r255, 31, 17;
	shr.s32 	%r257, %r256, 3;
	xor.b32  	%r258, %r257, %r256;
	shl.b32 	%r259, %r258, 2;
	or.b32  	%r260, %r259, %r258;
	mad.lo.s32 	%r261, %r260, 31, 17;
	shr.s32 	%r262, %r261, 3;
	xor.b32  	%r263, %r262, %r261;
	shl.b32 	%r264, %r263, 2;
	or.b32  	%r265, %r264, %r263;
	mad.lo.s32 	%r266, %r265, 31, 17;
	shr.s32 	%r267, %r266, 3;
	xor.b32  	%r268, %r267, %r266;
	shl.b32 	%r269, %r268, 2;
	or.b32  	%r270, %r269, %r268;
	mad.lo.s32 	%r271, %r270, 31, 17;
	shr.s32 	%r272, %r271, 3;
	xor.b32  	%r273, %r272, %r271;
	shl.b32 	%r274, %r273, 2;
	or.b32  	%r275, %r274, %r273;
	mad.lo.s32 	%r276, %r275, 31, 17;
	shr.s32 	%r277, %r276, 3;
	xor.b32  	%r278, %r277, %r276;
	shl.b32 	%r279, %r278, 2;
	or.b32  	%r280, %r279, %r278;
	mad.lo.s32 	%r281, %r280, 31, 17;
	shr.s32 	%r282, %r281, 3;
	xor.b32  	%r283, %r282, %r281;
	shl.b32 	%r284, %r283, 2;
	or.b32  	%r285, %r284, %r283;
	mad.lo.s32 	%r286, %r285, 31, 17;
	shr.s32 	%r287, %r286, 3;
	xor.b32  	%r288, %r287, %r286;
	shl.b32 	%r289, %r288, 2;
	or.b32  	%r290, %r289, %r288;
	mad.lo.s32 	%r291, %r290, 31, 17;
	shr.s32 	%r292, %r291, 3;
	xor.b32  	%r293, %r292, %r291;
	shl.b32 	%r294, %r293, 2;
	or.b32  	%r295, %r294, %r293;
	mad.lo.s32 	%r296, %r295, 31, 17;
	shr.s32 	%r297, %r296, 3;
	xor.b32  	%r298, %r297, %r296;
	shl.b32 	%r299, %r298, 2;
	or.b32  	%r300, %r299, %r298;
	mad.lo.s32 	%r301, %r300, 31, 17;
	shr.s32 	%r302, %r301, 3;
	xor.b32  	%r303, %r302, %r301;
	shl.b32 	%r304, %r303, 2;
	or.b32  	%r305, %r304, %r303;
	mad.lo.s32 	%r306, %r305, 31, 17;
	shr.s32 	%r307, %r306, 3;
	xor.b32  	%r308, %r307, %r306;
	shl.b32 	%r309, %r308, 2;
	or.b32  	%r310, %r309, %r308;
	mad.lo.s32 	%r311, %r310, 31, 17;
	shr.s32 	%r312, %r311, 3;
	xor.b32  	%r313, %r312, %r311;
	shl.b32 	%r314, %r313, 2;
	or.b32  	%r315, %r314, %r313;
	mad.lo.s32 	%r316, %r315, 31, 17;
	shr.s32 	%r317, %r316, 3;
	xor.b32  	%r318, %r317, %r316;
	shl.b32 	%r319, %r318, 2;
	or.b32  	%r320, %r319, %r318;
	mad.lo.s32 	%r321, %r320, 31, 17;
	shr.s32 	%r322, %r321, 3;
	xor.b32  	%r323, %r322, %r321;
	shl.b32 	%r324, %r323, 2;
	or.b32  	%r325, %r324, %r323;
	mad.lo.s32 	%r326, %r325, 31, 17;
	shr.s32 	%r327, %r326, 3;
	xor.b32  	%r328, %r327, %r326;
	shl.b32 	%r329, %r328, 2;
	or.b32  	%r330, %r329, %r328;
	mad.lo.s32 	%r331, %r330, 31, 17;
	shr.s32 	%r332, %r331, 3;
	xor.b32  	%r333, %r332, %r331;
	shl.b32 	%r334, %r333, 2;
	or.b32  	%r335, %r334, %r333;
	mad.lo.s32 	%r336, %r335, 31, 17;
	shr.s32 	%r337, %r336, 3;
	xor.b32  	%r338, %r337, %r336;
	shl.b32 	%r339, %r338, 2;
	or.b32  	%r340, %r339, %r338;
	mad.lo.s32 	%r341, %r340, 31, 17;
	shr.s32 	%r342, %r341, 3;
	xor.b32  	%r343, %r342, %r341;
	shl.b32 	%r344, %r343, 2;
	or.b32  	%r345, %r344, %r343;
	mad.lo.s32 	%r346, %r345, 31, 17;
	shr.s32 	%r347, %r346, 3;
	xor.b32  	%r348, %r347, %r346;
	shl.b32 	%r349, %r348, 2;
	or.b32  	%r350, %r349, %r348;
	mad.lo.s32 	%r351, %r350, 31, 17;
	shr.s32 	%r352, %r351, 3;
	xor.b32  	%r353, %r352, %r351;
	shl.b32 	%r354, %r353, 2;
	or.b32  	%r355, %r354, %r353;
	mad.lo.s32 	%r356, %r355, 31, 17;
	shr.s32 	%r357, %r356, 3;
	xor.b32  	%r358, %r357, %r356;
	shl.b32 	%r359, %r358, 2;
	or.b32  	%r360, %r359, %r358;
	mad.lo.s32 	%r361, %r360, 31, 17;
	shr.s32 	%r362, %r361, 3;
	xor.b32  	%r363, %r362, %r361;
	shl.b32 	%r364, %r363, 2;
	or.b32  	%r365, %r364, %r363;
	mad.lo.s32 	%r366, %r365, 31, 17;
	shr.s32 	%r367, %r366, 3;
	xor.b32  	%r368, %r367, %r366;
	shl.b32 	%r369, %r368, 2;
	or.b32  	%r370, %r369, %r368;
	mad.lo.s32 	%r371, %r370, 31, 17;
	shr.s32 	%r372, %r371, 3;
	xor.b32  	%r373, %r372, %r371;
	shl.b32 	%r374, %r373, 2;
	or.b32  	%r375, %r374, %r373;
	mad.lo.s32 	%r376, %r375, 31, 17;
	shr.s32 	%r377, %r376, 3;
	xor.b32  	%r378, %r377, %r376;
	shl.b32 	%r379, %r378, 2;
	or.b32  	%r380, %r379, %r378;
	mad.lo.s32 	%r381, %r380, 31, 17;
	shr.s32 	%r382, %r381, 3;
	xor.b32  	%r383, %r382, %r381;
	shl.b32 	%r384, %r383, 2;
	or.b32  	%r385, %r384, %r383;
	mad.lo.s32 	%r386, %r385, 31, 17;
	shr.s32 	%r387, %r386, 3;
	xor.b32  	%r388, %r387, %r386;
	shl.b32 	%r389, %r388, 2;
	or.b32  	%r390, %r389, %r388;
	mad.lo.s32 	%r391, %r390, 31, 17;
	shr.s32 	%r392, %r391, 3;
	xor.b32  	%r393, %r392, %r391;
	shl.b32 	%r394, %r393, 2;
	or.b32  	%r395, %r394, %r393;
	mad.lo.s32 	%r396, %r395, 31, 17;
	shr.s32 	%r397, %r396, 3;
	xor.b32  	%r398, %r397, %r396;
	shl.b32 	%r399, %r398, 2;
	or.b32  	%r400, %r399, %r398;
	mad.lo.s32 	%r401, %r400, 31, 17;
	shr.s32 	%r402, %r401, 3;
	xor.b32  	%r403, %r402, %r401;
	shl.b32 	%r404, %r403, 2;
	or.b32  	%r405, %r404, %r403;
	mad.lo.s32 	%r406, %r405, 31, 17;
	shr.s32 	%r407, %r406, 3;
	xor.b32  	%r408, %r407, %r406;
	shl.b32 	%r409, %r408, 2;
	or.b32  	%r410, %r409, %r408;
	mad.lo.s32 	%r411, %r410, 31, 17;
	shr.s32 	%r412, %r411, 3;
	xor.b32  	%r413, %r412, %r411;
	shl.b32 	%r414, %r413, 2;
	or.b32  	%r415, %r414, %r413;
	mad.lo.s32 	%r416, %r415, 31, 17;
	shr.s32 	%r417, %r416, 3;
	xor.b32  	%r418, %r417, %r416;
	shl.b32 	%r419, %r418, 2;
	or.b32  	%r420, %r419, %r418;
	mad.lo.s32 	%r421, %r420, 31, 17;
	shr.s32 	%r422, %r421, 3;
	xor.b32  	%r423, %r422, %r421;
	shl.b32 	%r424, %r423, 2;
	or.b32  	%r425, %r424, %r423;
	mad.lo.s32 	%r426, %r425, 31, 17;
	shr.s32 	%r427, %r426, 3;
	xor.b32  	%r428, %r427, %r426;
	shl.b32 	%r429, %r428, 2;
	or.b32  	%r430, %r429, %r428;
	mad.lo.s32 	%r431, %r430, 31, 17;
	shr.s32 	%r432, %r431, 3;
	xor.b32  	%r433, %r432, %r431;
	shl.b32 	%r434, %r433, 2;
	or.b32  	%r435, %r434, %r433;
	mad.lo.s32 	%r436, %r435, 31, 17;
	shr.s32 	%r437, %r436, 3;
	xor.b32  	%r438, %r437, %r436;
	shl.b32 	%r439, %r438, 2;
	or.b32  	%r440, %r439, %r438;
	mad.lo.s32 	%r441, %r440, 31, 17;
	shr.s32 	%r442, %r441, 3;
	xor.b32  	%r443, %r442, %r441;
	shl.b32 	%r444, %r443, 2;
	or.b32  	%r445, %r444, %r443;
	mad.lo.s32 	%r446, %r445, 31, 17;
	shr.s32 	%r447, %r446, 3;
	xor.b32  	%r448, %r447, %r446;
	shl.b32 	%r449, %r448, 2;
	or.b32  	%r450, %r449, %r448;
	mad.lo.s32 	%r451, %r450, 31, 17;
	shr.s32 	%r452, %r451, 3;
	xor.b32  	%r453, %r452, %r451;
	shl.b32 	%r454, %r453, 2;
	or.b32  	%r455, %r454, %r453;
	mad.lo.s32 	%r456, %r455, 31, 17;
	shr.s32 	%r457, %r456, 3;
	xor.b32  	%r458, %r457, %r456;
	shl.b32 	%r459, %r458, 2;
	or.b32  	%r460, %r459, %r458;
	mad.lo.s32 	%r461, %r460, 31, 17;
	shr.s32 	%r462, %r461, 3;
	xor.b32  	%r463, %r462, %r461;
	shl.b32 	%r464, %r463, 2;
	or.b32  	%r465, %r464, %r463;
	mad.lo.s32 	%r466, %r465, 31, 17;
	shr.s32 	%r467, %r466, 3;
	xor.b32  	%r468, %r467, %r466;
	shl.b32 	%r469, %r468, 2;
	or.b32  	%r470, %r469, %r468;
	mad.lo.s32 	%r471, %r470, 31, 17;
	shr.s32 	%r472, %r471, 3;
	xor.b32  	%r473, %r472, %r471;
	shl.b32 	%r474, %r473, 2;
	or.b32  	%r475, %r474, %r473;
	mad.lo.s32 	%r476, %r475, 31, 17;
	shr.s32 	%r477, %r476, 3;
	xor.b32  	%r478, %r477, %r476;
	shl.b32 	%r479, %r478, 2;
	or.b32  	%r480, %r479, %r478;
	mad.lo.s32 	%r481, %r480, 31, 17;
	shr.s32 	%r482, %r481, 3;
	xor.b32  	%r483, %r482, %r481;
	shl.b32 	%r484, %r483, 2;
	or.b32  	%r485, %r484, %r483;
	mad.lo.s32 	%r486, %r485, 31, 17;
	shr.s32 	%r487, %r486, 3;
	xor.b32  	%r488, %r487, %r486;
	shl.b32 	%r489, %r488, 2;
	or.b32  	%r490, %r489, %r488;
	mad.lo.s32 	%r491, %r490, 31, 17;
	shr.s32 	%r492, %r491, 3;
	xor.b32  	%r493, %r492, %r491;
	shl.b32 	%r494, %r493, 2;
	or.b32  	%r495, %r494, %r493;
	mad.lo.s32 	%r496, %r495, 31, 17;
	shr.s32 	%r497, %r496, 3;
	xor.b32  	%r498, %r497, %r496;
	shl.b32 	%r499, %r498, 2;
	or.b32  	%r500, %r499, %r498;
	mad.lo.s32 	%r501, %r500, 31, 17;
	shr.s32 	%r502, %r501, 3;
	xor.b32  	%r503, %r502, %r501;
	shl.b32 	%r504, %r503, 2;
	or.b32  	%r505, %r504, %r503;
	mad.lo.s32 	%r506, %r505, 31, 17;
	shr.s32 	%r507, %r506, 3;
	xor.b32  	%r508, %r507, %r506;
	shl.b32 	%r509, %r508, 2;
	or.b32  	%r510, %r509, %r508;
	mad.lo.s32 	%r511, %r510, 31, 17;
	shr.s32 	%r512, %r511, 3;
	xor.b32  	%r513, %r512, %r511;
	shl.b32 	%r514, %r513, 2;
	or.b32  	%r515, %r514, %r513;
	mad.lo.s32 	%r516, %r515, 31, 17;
	shr.s32 	%r517, %r516, 3;
	xor.b32  	%r518, %r517, %r516;
	shl.b32 	%r519, %r518, 2;
	or.b32  	%r520, %r519, %r518;
	mad.lo.s32 	%r521, %r520, 31, 17;
	shr.s32 	%r522, %r521, 3;
	xor.b32  	%r523, %r522, %r521;
	shl.b32 	%r524, %r523, 2;
	or.b32  	%r525, %r524, %r523;
	mad.lo.s32 	%r526, %r525, 31, 17;
	shr.s32 	%r527, %r526, 3;
	xor.b32  	%r528, %r527, %r526;
	shl.b32 	%r529, %r528, 2;
	or.b32  	%r530, %r529, %r528;
	mad.lo.s32 	%r531, %r530, 31, 17;
	shr.s32 	%r532, %r531, 3;
	xor.b32  	%r533, %r532, %r531;
	shl.b32 	%r534, %r533, 2;
	or.b32  	%r535, %r534, %r533;
	mad.lo.s32 	%r536, %r535, 31, 17;
	shr.s32 	%r537, %r536, 3;
	xor.b32  	%r538, %r537, %r536;
	shl.b32 	%r539, %r538, 2;
	or.b32  	%r540, %r539, %r538;
	mad.lo.s32 	%r541, %r540, 31, 17;
	shr.s32 	%r542, %r541, 3;
	xor.b32  	%r543, %r542, %r541;
	shl.b32 	%r544, %r543, 2;
	or.b32  	%r545, %r544, %r543;
	mad.lo.s32 	%r546, %r545, 31, 17;
	shr.s32 	%r547, %r546, 3;
	xor.b32  	%r548, %r547, %r546;
	shl.b32 	%r549, %r548, 2;
	or.b32  	%r550, %r549, %r548;
	mad.lo.s32 	%r551, %r550, 31, 17;
	shr.s32 	%r552, %r551, 3;
	xor.b32  	%r553, %r552, %r551;
	shl.b32 	%r554, %r553, 2;
	or.b32  	%r555, %r554, %r553;
	mad.lo.s32 	%r556, %r555, 31, 17;
	shr.s32 	%r557, %r556, 3;
	xor.b32  	%r558, %r557, %r556;
	shl.b32 	%r559, %r558, 2;
	or.b32  	%r560, %r559, %r558;
	mad.lo.s32 	%r561, %r560, 31, 17;
	shr.s32 	%r562, %r561, 3;
	xor.b32  	%r563, %r562, %r561;
	shl.b32 	%r564, %r563, 2;
	or.b32  	%r565, %r564, %r563;
	mad.lo.s32 	%r566, %r565, 31, 17;
	shr.s32 	%r567, %r566, 3;
	xor.b32  	%r568, %r567, %r566;
	shl.b32 	%r569, %r568, 2;
	or.b32  	%r570, %r569, %r568;
	mad.lo.s32 	%r571, %r570, 31, 17;
	shr.s32 	%r572, %r571, 3;
	xor.b32  	%r573, %r572, %r571;
	shl.b32 	%r574, %r573, 2;
	or.b32  	%r575, %r574, %r573;
	mad.lo.s32 	%r576, %r575, 31, 17;
	shr.s32 	%r577, %r576, 3;
	xor.b32  	%r578, %r577, %r576;
	shl.b32 	%r579, %r578, 2;
	or.b32  	%r580, %r579, %r578;
	mad.lo.s32 	%r581, %r580, 31, 17;
	shr.s32 	%r582, %r581, 3;
	xor.b32  	%r583, %r582, %r581;
	shl.b32 	%r584, %r583, 2;
	or.b32  	%r585, %r584, %r583;
	mad.lo.s32 	%r586, %r585, 31, 17;
	shr.s32 	%r587, %r586, 3;
	xor.b32  	%r588, %r587, %r586;
	shl.b32 	%r589, %r588, 2;
	or.b32  	%r590, %r589, %r588;
	mad.lo.s32 	%r591, %r590, 31, 17;
	shr.s32 	%r592, %r591, 3;
	xor.b32  	%r593, %r592, %r591;
	shl.b32 	%r594, %r593, 2;
	or.b32  	%r595, %r594, %r593;
	mad.lo.s32 	%r596, %r595, 31, 17;
	shr.s32 	%r597, %r596, 3;
	xor.b32  	%r598, %r597, %r596;
	shl.b32 	%r599, %r598, 2;
	or.b32  	%r600, %r599, %r598;
	mad.lo.s32 	%r601, %r600, 31, 17;
	shr.s32 	%r602, %r601, 3;
	xor.b32  	%r603, %r602, %r601;
	shl.b32 	%r604, %r603, 2;
	or.b32  	%r605, %r604, %r603;
	mad.lo.s32 	%r606, %r605, 31, 17;
	shr.s32 	%r607, %r606, 3;
	xor.b32  	%r608, %r607, %r606;
	shl.b32 	%r609, %r608, 2;
	or.b32  	%r610, %r609, %r608;
	mad.lo.s32 	%r611, %r610, 31, 17;
	shr.s32 	%r612, %r611, 3;
	xor.b32  	%r613, %r612, %r611;
	shl.b32 	%r614, %r613, 2;
	or.b32  	%r615, %r614, %r613;
	mad.lo.s32 	%r616, %r615, 31, 17;
	shr.s32 	%r617, %r616, 3;
	xor.b32  	%r618, %r617, %r616;
	shl.b32 	%r619, %r618, 2;
	or.b32  	%r620, %r619, %r618;
	mad.lo.s32 	%r621, %r620, 31, 17;
	shr.s32 	%r622, %r621, 3;
	xor.b32  	%r623, %r622, %r621;
	shl.b32 	%r624, %r623, 2;
	or.b32  	%r625, %r624, %r623;
	mad.lo.s32 	%r626, %r625, 31, 17;
	shr.s32 	%r627, %r626, 3;
	xor.b32  	%r628, %r627, %r626;
	shl.b32 	%r629, %r628, 2;
	or.b32  	%r630, %r629, %r628;
	mad.lo.s32 	%r631, %r630, 31, 17;
	shr.s32 	%r632, %r631, 3;
	xor.b32  	%r633, %r632, %r631;
	shl.b32 	%r634, %r633, 2;
	or.b32  	%r635, %r634, %r633;
	mad.lo.s32 	%r636, %r635, 31, 17;
	shr.s32 	%r637, %r636, 3;
	xor.b32  	%r638, %r637, %r636;
	shl.b32 	%r639, %r638, 2;
	or.b32  	%r640, %r639, %r638;
	mad.lo.s32 	%r641, %r640, 31, 17;
	shr.s32 	%r642, %r641, 3;
	xor.b32  	%r643, %r642, %r641;
	shl.b32 	%r644, %r643, 2;
	or.b32  	%r645, %r644, %r643;
	mad.lo.s32 	%r646, %r645, 31, 17;
	shr.s32 	%r647, %r646, 3;
	xor.b32  	%r648, %r647, %r646;
	shl.b32 	%r649, %r648, 2;
	or.b32  	%r650, %r649, %r648;
	mad.lo.s32 	%r651, %r650, 31, 17;
	shr.s32 	%r652, %r651, 3;
	xor.b32  	%r653, %r652, %r651;
	shl.b32 	%r654, %r653, 2;
	or.b32  	%r655, %r654, %r653;
	mad.lo.s32 	%r656, %r655, 31, 17;
	shr.s32 	%r657, %r656, 3;
	xor.b32  	%r658, %r657, %r656;
	shl.b32 	%r659, %r658, 2;
	or.b32  	%r660, %r659, %r658;
	mad.lo.s32 	%r661, %r660, 31, 17;
	shr.s32 	%r662, %r661, 3;
	xor.b32  	%r663, %r662, %r661;
	shl.b32 	%r664, %r663, 2;
	or.b32  	%r665, %r664, %r663;
	mad.lo.s32 	%r666, %r665, 31, 17;
	shr.s32 	%r667, %r666, 3;
	xor.b32  	%r668, %r667, %r666;
	shl.b32 	%r669, %r668, 2;
	or.b32  	%r670, %r669, %r668;
	mad.lo.s32 	%r671, %r670, 31, 17;
	shr.s32 	%r672, %r671, 3;
	xor.b32  	%r673, %r672, %r671;
	shl.b32 	%r674, %r673, 2;
	or.b32  	%r675, %r674, %r673;
	mad.lo.s32 	%r676, %r675, 31, 17;
	shr.s32 	%r677, %r676, 3;
	xor.b32  	%r678, %r677, %r676;
	shl.b32 	%r679, %r678, 2;
	or.b32  	%r680, %r679, %r678;
	mad.lo.s32 	%r681, %r680, 31, 17;
	shr.s32 	%r682, %r681, 3;
	xor.b32  	%r683, %r682, %r681;
	shl.b32 	%r684, %r683, 2;
	or.b32  	%r685, %r684, %r683;
	mad.lo.s32 	%r686, %r685, 31, 17;
	shr.s32 	%r687, %r686, 3;
	xor.b32  	%r688, %r687, %r686;
	shl.b32 	%r689, %r688, 2;
	or.b32  	%r690, %r689, %r688;
	mad.lo.s32 	%r691, %r690, 31, 17;
	shr.s32 	%r692, %r691, 3;
	xor.b32  	%r693, %r692, %r691;
	shl.b32 	%r694, %r693, 2;
	or.b32  	%r695, %r694, %r693;
	mad.lo.s32 	%r696, %r695, 31, 17;
	shr.s32 	%r697, %r696, 3;
	xor.b32  	%r698, %r697, %r696;
	shl.b32 	%r699, %r698, 2;
	or.b32  	%r700, %r699, %r698;
	mad.lo.s32 	%r701, %r700, 31, 17;
	shr.s32 	%r702, %r701, 3;
	xor.b32  	%r703, %r702, %r701;
	shl.b32 	%r704, %r703, 2;
	or.b32  	%r705, %r704, %r703;
	mad.lo.s32 	%r706, %r705, 31, 17;
	shr.s32 	%r707, %r706, 3;
	xor.b32  	%r708, %r707, %r706;
	shl.b32 	%r709, %r708, 2;
	or.b32  	%r710, %r709, %r708;
	mad.lo.s32 	%r711, %r710, 31, 17;
	shr.s32 	%r712, %r711, 3;
	xor.b32  	%r713, %r712, %r711;
	shl.b32 	%r714, %r713, 2;
	or.b32  	%r715, %r714, %r713;
	mad.lo.s32 	%r716, %r715, 31, 17;
	shr.s32 	%r717, %r716, 3;
	xor.b32  	%r718, %r717, %r716;
	shl.b32 	%r719, %r718, 2;
	or.b32  	%r720, %r719, %r718;
	mad.lo.s32 	%r721, %r720, 31, 17;
	shr.s32 	%r722, %r721, 3;
	xor.b32  	%r723, %r722, %r721;
	shl.b32 	%r724, %r723, 2;
	or.b32  	%r725, %r724, %r723;
	mad.lo.s32 	%r726, %r725, 31, 17;
	shr.s32 	%r727, %r726, 3;
	xor.b32  	%r728, %r727, %r726;
	shl.b32 	%r729, %r728, 2;
	or.b32  	%r730, %r729, %r728;
	mad.lo.s32 	%r731, %r730, 31, 17;
	shr.s32 	%r732, %r731, 3;
	xor.b32  	%r733, %r732, %r731;
	shl.b32 	%r734, %r733, 2;
	or.b32  	%r735, %r734, %r733;
	mad.lo.s32 	%r736, %r735, 31, 17;
	shr.s32 	%r737, %r736, 3;
	xor.b32  	%r738, %r737, %r736;
	shl.b32 	%r739, %r738, 2;
	or.b32  	%r740, %r739, %r738;
	mad.lo.s32 	%r741, %r740, 31, 17;
	shr.s32 	%r742, %r741, 3;
	xor.b32  	%r743, %r742, %r741;
	shl.b32 	%r744, %r743, 2;
	or.b32  	%r745, %r744, %r743;
	mad.lo.s32 	%r746, %r745, 31, 17;
	shr.s32 	%r747, %r746, 3;
	xor.b32  	%r748, %r747, %r746;
	shl.b32 	%r749, %r748, 2;
	or.b32  	%r750, %r749, %r748;
	mad.lo.s32 	%r751, %r750, 31, 17;
	shr.s32 	%r752, %r751, 3;
	xor.b32  	%r753, %r752, %r751;
	shl.b32 	%r754, %r753, 2;
	or.b32  	%r755, %r754, %r753;
	mad.lo.s32 	%r756, %r755, 31, 17;
	shr.s32 	%r757, %r756, 3;
	xor.b32  	%r758, %r757, %r756;
	shl.b32 	%r759, %r758, 2;
	or.b32  	%r760, %r759, %r758;
	mad.lo.s32 	%r761, %r760, 31, 17;
	shr.s32 	%r762, %r761, 3;
	xor.b32  	%r763, %r762, %r761;
	shl.b32 	%r764, %r763, 2;
	or.b32  	%r765, %r764, %r763;
	mad.lo.s32 	%r766, %r765, 31, 17;
	shr.s32 	%r767, %r766, 3;
	xor.b32  	%r768, %r767, %r766;
	shl.b32 	%r769, %r768, 2;
	or.b32  	%r770, %r769, %r768;
	mad.lo.s32 	%r771, %r770, 31, 17;
	shr.s32 	%r772, %r771, 3;
	xor.b32  	%r773, %r772, %r771;
	shl.b32 	%r774, %r773, 2;
	or.b32  	%r775, %r774, %r773;
	mad.lo.s32 	%r776, %r775, 31, 17;
	shr.s32 	%r777, %r776, 3;
	xor.b32  	%r778, %r777, %r776;
	shl.b32 	%r779, %r778, 2;
	or.b32  	%r780, %r779, %r778;
	mad.lo.s32 	%r781, %r780, 31, 17;
	shr.s32 	%r782, %r781, 3;
	xor.b32  	%r783, %r782, %r781;
	shl.b32 	%r784, %r783, 2;
	or.b32  	%r785, %r784, %r783;
	mad.lo.s32 	%r786, %r785, 31, 17;
	shr.s32 	%r787, %r786, 3;
	xor.b32  	%r788, %r787, %r786;
	shl.b32 	%r789, %r788, 2;
	or.b32  	%r790, %r789, %r788;
	mad.lo.s32 	%r791, %r790, 31, 17;
	shr.s32 	%r792, %r791, 3;
	xor.b32  	%r793, %r792, %r791;
	shl.b32 	%r794, %r793, 2;
	or.b32  	%r795, %r794, %r793;
	mad.lo.s32 	%r796, %r795, 31, 17;
	shr.s32 	%r797, %r796, 3;
	xor.b32  	%r798, %r797, %r796;
	shl.b32 	%r799, %r798, 2;
	or.b32  	%r800, %r799, %r798;
	mad.lo.s32 	%r801, %r800, 31, 17;
	shr.s32 	%r802, %r801, 3;
	xor.b32  	%r803, %r802, %r801;
	shl.b32 	%r804, %r803, 2;
	or.b32  	%r805, %r804, %r803;
	mad.lo.s32 	%r806, %r805, 31, 17;
	shr.s32 	%r807, %r806, 3;
	xor.b32  	%r808, %r807, %r806;
	shl.b32 	%r809, %r808, 2;
	or.b32  	%r810, %r809, %r808;
	mad.lo.s32 	%r811, %r810, 31, 17;
	shr.s32 	%r812, %r811, 3;
	xor.b32  	%r813, %r812, %r811;
	shl.b32 	%r814, %r813, 2;
	or.b32  	%r815, %r814, %r813;
	mad.lo.s32 	%r816, %r815, 31, 17;
	shr.s32 	%r817, %r816, 3;
	xor.b32  	%r818, %r817, %r816;
	shl.b32 	%r819, %r818, 2;
	or.b32  	%r820, %r819, %r818;
	mad.lo.s32 	%r821, %r820, 31, 17;
	shr.s32 	%r822, %r821, 3;
	xor.b32  	%r823, %r822, %r821;
	shl.b32 	%r824, %r823, 2;
	or.b32  	%r825, %r824, %r823;
	mad.lo.s32 	%r826, %r825, 31, 17;
	shr.s32 	%r827, %r826, 3;
	xor.b32  	%r828, %r827, %r826;
	shl.b32 	%r829, %r828, 2;
	or.b32  	%r830, %r829, %r828;
	mad.lo.s32 	%r831, %r830, 31, 17;
	shr.s32 	%r832, %r831, 3;
	xor.b32  	%r833, %r832, %r831;
	shl.b32 	%r834, %r833, 2;
	or.b32  	%r835, %r834, %r833;
	mad.lo.s32 	%r836, %r835, 31, 17;
	shr.s32 	%r837, %r836, 3;
	xor.b32  	%r838, %r837, %r836;
	shl.b32 	%r839, %r838, 2;
	or.b32  	%r840, %r839, %r838;
	mad.lo.s32 	%r841, %r840, 31, 17;
	shr.s32 	%r842, %r841, 3;
	xor.b32  	%r843, %r842, %r841;
	shl.b32 	%r844, %r843, 2;
	or.b32  	%r845, %r844, %r843;
	mad.lo.s32 	%r846, %r845, 31, 17;
	shr.s32 	%r847, %r846, 3;
	xor.b32  	%r848, %r847, %r846;
	shl.b32 	%r849, %r848, 2;
	or.b32  	%r850, %r849, %r848;
	mad.lo.s32 	%r851, %r850, 31, 17;
	shr.s32 	%r852, %r851, 3;
	xor.b32  	%r853, %r852, %r851;
	shl.b32 	%r854, %r853, 2;
	or.b32  	%r855, %r854, %r853;
	mad.lo.s32 	%r856, %r855, 31, 17;
	shr.s32 	%r857, %r856, 3;
	xor.b32  	%r858, %r857, %r856;
	shl.b32 	%r859, %r858, 2;
	or.b32  	%r860, %r859, %r858;
	mad.lo.s32 	%r861, %r860, 31, 17;
	shr.s32 	%r862, %r861, 3;
	xor.b32  	%r863, %r862, %r861;
	shl.b32 	%r864, %r863, 2;
	or.b32  	%r865, %r864, %r863;
	mad.lo.s32 	%r866, %r865, 31, 17;
	shr.s32 	%r867, %r866, 3;
	xor.b32  	%r868, %r867, %r866;
	shl.b32 	%r869, %r868, 2;
	or.b32  	%r870, %r869, %r868;
	mad.lo.s32 	%r871, %r870, 31, 17;
	shr.s32 	%r872, %r871, 3;
	xor.b32  	%r873, %r872, %r871;
	shl.b32 	%r874, %r873, 2;
	or.b32  	%r875, %r874, %r873;
	mad.lo.s32 	%r876, %r875, 31, 17;
	shr.s32 	%r877, %r876, 3;
	xor.b32  	%r878, %r877, %r876;
	shl.b32 	%r879, %r878, 2;
	or.b32  	%r880, %r879, %r878;
	mad.lo.s32 	%r881, %r880, 31, 17;
	shr.s32 	%r882, %r881, 3;
	xor.b32  	%r883, %r882, %r881;
	shl.b32 	%r884, %r883, 2;
	or.b32  	%r885, %r884, %r883;
	mad.lo.s32 	%r886, %r885, 31, 17;
	shr.s32 	%r887, %r886, 3;
	xor.b32  	%r888, %r887, %r886;
	shl.b32 	%r889, %r888, 2;
	or.b32  	%r890, %r889, %r888;
	mad.lo.s32 	%r891, %r890, 31, 17;
	shr.s32 	%r892, %r891, 3;
	xor.b32  	%r893, %r892, %r891;
	shl.b32 	%r894, %r893, 2;
	or.b32  	%r895, %r894, %r893;
	mad.lo.s32 	%r896, %r895, 31, 17;
	shr.s32 	%r897, %r896, 3;
	xor.b32  	%r898, %r897, %r896;
	shl.b32 	%r899, %r898, 2;
	or.b32  	%r900, %r899, %r898;
	mad.lo.s32 	%r901, %r900, 31, 17;
	shr.s32 	%r902, %r901, 3;
	xor.b32  	%r903, %r902, %r901;
	shl.b32 	%r904, %r903, 2;
	or.b32  	%r905, %r904, %r903;
	mad.lo.s32 	%r906, %r905, 31, 17;
	shr.s32 	%r907, %r906, 3;
	xor.b32  	%r908, %r907, %r906;
	shl.b32 	%r909, %r908, 2;
	or.b32  	%r910, %r909, %r908;
	mad.lo.s32 	%r911, %r910, 31, 17;
	shr.s32 	%r912, %r911, 3;
	xor.b32  	%r913, %r912, %r911;
	shl.b32 	%r914, %r913, 2;
	or.b32  	%r915, %r914, %r913;
	mad.lo.s32 	%r916, %r915, 31, 17;
	shr.s32 	%r917, %r916, 3;
	xor.b32  	%r918, %r917, %r916;
	shl.b32 	%r919, %r918, 2;
	or.b32  	%r920, %r919, %r918;
	mad.lo.s32 	%r921, %r920, 31, 17;
	shr.s32 	%r922, %r921, 3;
	xor.b32  	%r923, %r922, %r921;
	shl.b32 	%r924, %r923, 2;
	or.b32  	%r925, %r924, %r923;
	mad.lo.s32 	%r926, %r925, 31, 17;
	shr.s32 	%r927, %r926, 3;
	xor.b32  	%r928, %r927, %r926;
	shl.b32 	%r929, %r928, 2;
	or.b32  	%r930, %r929, %r928;
	mad.lo.s32 	%r931, %r930, 31, 17;
	shr.s32 	%r932, %r931, 3;
	xor.b32  	%r933, %r932, %r931;
	shl.b32 	%r934, %r933, 2;
	or.b32  	%r935, %r934, %r933;
	mad.lo.s32 	%r936, %r935, 31, 17;
	shr.s32 	%r937, %r936, 3;
	xor.b32  	%r938, %r937, %r936;
	shl.b32 	%r939, %r938, 2;
	or.b32  	%r940, %r939, %r938;
	mad.lo.s32 	%r941, %r940, 31, 17;
	shr.s32 	%r942, %r941, 3;
	xor.b32  	%r943, %r942, %r941;
	shl.b32 	%r944, %r943, 2;
	or.b32  	%r945, %r944, %r943;
	mad.lo.s32 	%r946, %r945, 31, 17;
	shr.s32 	%r947, %r946, 3;
	xor.b32  	%r948, %r947, %r946;
	shl.b32 	%r949, %r948, 2;
	or.b32  	%r950, %r949, %r948;
	mad.lo.s32 	%r951, %r950, 31, 17;
	shr.s32 	%r952, %r951, 3;
	xor.b32  	%r953, %r952, %r951;
	shl.b32 	%r954, %r953, 2;
	or.b32  	%r955, %r954, %r953;
	mad.lo.s32 	%r956, %r955, 31, 17;
	shr.s32 	%r957, %r956, 3;
	xor.b32  	%r958, %r957, %r956;
	shl.b32 	%r959, %r958, 2;
	or.b32  	%r960, %r959, %r958;
	mad.lo.s32 	%r961, %r960, 31, 17;
	shr.s32 	%r962, %r961, 3;
	xor.b32  	%r963, %r962, %r961;
	shl.b32 	%r964, %r963, 2;
	or.b32  	%r965, %r964, %r963;
	mad.lo.s32 	%r966, %r965, 31, 17;
	shr.s32 	%r967, %r966, 3;
	xor.b32  	%r968, %r967, %r966;
	shl.b32 	%r969, %r968, 2;
	or.b32  	%r970, %r969, %r968;
	mad.lo.s32 	%r971, %r970, 31, 17;
	shr.s32 	%r972, %r971, 3;
	xor.b32  	%r973, %r972, %r971;
	shl.b32 	%r974, %r973, 2;
	or.b32  	%r975, %r974, %r973;
	mad.lo.s32 	%r976, %r975, 31, 17;
	shr.s32 	%r977, %r976, 3;
	xor.b32  	%r978, %r977, %r976;
	shl.b32 	%r979, %r978, 2;
	or.b32  	%r980, %r979, %r978;
	mad.lo.s32 	%r981, %r980, 31, 17;
	shr.s32 	%r982, %r981, 3;
	xor.b32  	%r983, %r982, %r981;
	shl.b32 	%r984, %r983, 2;
	or.b32  	%r985, %r984, %r983;
	mad.lo.s32 	%r986, %r985, 31, 17;
	shr.s32 	%r987, %r986, 3;
	xor.b32  	%r988, %r987, %r986;
	shl.b32 	%r989, %r988, 2;
	or.b32  	%r990, %r989, %r988;
	mad.lo.s32 	%r991, %r990, 31, 17;
	shr.s32 	%r992, %r991, 3;
	xor.b32  	%r993, %r992, %r991;
	shl.b32 	%r994, %r993, 2;
	or.b32  	%r995, %r994, %r993;
	mad.lo.s32 	%r996, %r995, 31, 17;
	shr.s32 	%r997, %r996, 3;
	xor.b32  	%r998, %r997, %r996;
	shl.b32 	%r999, %r998, 2;
	or.b32  	%r1000, %r999, %r998;
	mad.lo.s32 	%r1001, %r1000, 31, 17;
	shr.s32 	%r1002, %r1001, 3;
	xor.b32  	%r1003, %r1002, %r1001;
	shl.b32 	%r1004, %r1003, 2;
	or.b32  	%r1005, %r1004, %r1003;
	mul.wide.s32 	%rd3, %r1, 4;
	add.s64 	%rd4, %rd2, %rd3;
	st.global.u32 	[%rd4], %r1005;
$L__BB2_2:
	ret;

}
	// .globl	_Z11serial_depsPfi
.visible .entry _Z11serial_depsPfi(
	.param .u64 .ptr .align 1 _Z11serial_depsPfi_param_0,
	.param .u32 _Z11serial_depsPfi_param_1
)
{
	.reg .pred 	%p<3>;
	.reg .b32 	%r<10>;
	.reg .b32 	%f<8>;
	.reg .b64 	%rd<5>;

	ld.param.u64 	%rd1, [_Z11serial_depsPfi_param_0];
	ld.param.u32 	%r4, [_Z11serial_depsPfi_param_1];
	mov.u32 	%r5, %ctaid.x;
	mov.u32 	%r6, %ntid.x;
	mov.u32 	%r7, %tid.x;
	mad.lo.s32 	%r1, %r5, %r6, %r7;
	setp.ge.s32 	%p1, %r1, %r4;
	@%p1 bra 	$L__BB3_4;
	mov.f32 	%f7, 0f3F800000;
	mov.b32 	%r9, 0;
$L__BB3_2:
	fma.rn.f32 	%f4, %f7, 0f3F800347, 0f38D1B717;
	fma.rn.f32 	%f5, %f4, 0f3F800347, 0f38D1B717;
	fma.rn.f32 	%f6, %f5, 0f3F800347, 0f38D1B717;
	fma.rn.f32 	%f7, %f6, 0f3F800347, 0f38D1B717;
	add.s32 	%r9, %r9, 4;
	setp.ne.s32 	%p2, %r9, 500;
	@%p2 bra 	$L__BB3_2;
	cvta.to.global.u64 	%rd2, %rd1;
	mul.wide.s32 	%rd3, %r1, 4;
	add.s64 	%rd4, %rd2, %rd3;
	st.global.f32 	[%rd4], %f7;
$L__BB3_4:
	ret;

}
	// .globl	_Z15parallel_chainsPfi
.visible .entry _Z15parallel_chainsPfi(
	.param .u64 .ptr .align 1 _Z15parallel_chainsPfi_param_0,
	.param .u32 _Z15parallel_chainsPfi_param_1
)
{
	.reg .pred 	%p<3>;
	.reg .b32 	%r<10>;
	.reg .b32 	%f<48>;
	.reg .b64 	%rd<5>;

	ld.param.u64 	%rd1, [_Z15parallel_chainsPfi_param_0];
	ld.param.u32 	%r4, [_Z15parallel_chainsPfi_param_1];
	mov.u32 	%r5, %ctaid.x;
	mov.u32 	%r6, %ntid.x;
	mov.u32 	%r7, %tid.x;
	mad.lo.s32 	%r1, %r5, %r6, %r7;
	setp.ge.s32 	%p1, %r1, %r4;
	@%p1 bra 	$L__BB4_4;
	mov.f32 	%f47, 0f3F99999A;
	mov.f32 	%f46, 0f3F8CCCCD;
	mov.f32 	%f45, 0f3F800000;
	mov.f32 	%f44, 0f3FA66666;
	mov.f32 	%f43, 0f3FB33333;
	mov.f32 	%f42, 0f3FC00000;
	mov.f32 	%f41, 0f3FCCCCCD;
	mov.f32 	%f40, 0f3FD9999A;
	mov.b32 	%r9, 0;
$L__BB4_2:
	fma.rn.f32 	%f25, %f45, 0f3F800347, 0f38D1B717;
	fma.rn.f32 	%f26, %f46, 0f3F80068E, 0f3951B717;
	fma.rn.f32 	%f27, %f47, 0f3F8009D5, 0f399D4952;
	fma.rn.f32 	%f28, %f44, 0f3F800D1B, 0f39D1B717;
	fma.rn.f32 	%f29, %f43, 0f3F801062, 0f3A03126F;
	fma.rn.f32 	%f30, %f42, 0f3F8013A9, 0f3A1D4952;
	fma.rn.f32 	%f31, %f41, 0f3F8016F0, 0f3A378034;
	fma.rn.f32 	%f32, %f40, 0f3F801A37, 0f3A51B717;
	fma.rn.f32 	%f45, %f25, 0f3F800347, 0f38D1B717;
	fma.rn.f32 	%f46, %f26, 0f3F80068E, 0f3951B717;
	fma.rn.f32 	%f47, %f27, 0f3F8009D5, 0f399D4952;
	fma.rn.f32 	%f44, %f28, 0f3F800D1B, 0f39D1B717;
	fma.rn.f32 	%f43, %f29, 0f3F801062, 0f3A03126F;
	fma.rn.f32 	%f42, %f30, 0f3F8013A9, 0f3A1D4952;
	fma.rn.f32 	%f41, %f31, 0f3F8016F0, 0f3A378034;
	fma.rn.f32 	%f40, %f32, 0f3F801A37, 0f3A51B717;
	add.s32 	%r9, %r9, 2;
	setp.ne.s32 	%p2, %r9, 62;
	@%p2 bra 	$L__BB4_2;
	add.f32 	%f33, %f46, %f45;
	add.f32 	%f34, %f47, %f33;
	add.f32 	%f35, %f44, %f34;
	add.f32 	%f36, %f43, %f35;
	add.f32 	%f37, %f42, %f36;
	add.f32 	%f38, %f41, %f37;
	add.f32 	%f39, %f40, %f38;
	cvta.to.global.u64 	%rd2, %rd1;
	mul.wide.s32 	%rd3, %r1, 4;
	add.s64 	%rd4, %rd2, %rd3;
	st.global.f32 	[%rd4], %f39;
$L__BB4_4:
	ret;

}
	// .globl	_Z18divergent_branchesPfi
.visible .entry _Z18divergent_branchesPfi(
	.param .u64 .ptr .align 1 _Z18divergent_branchesPfi_param_0,
	.param .u32 _Z18divergent_branchesPfi_param_1
)
{
	.reg .pred 	%p<5>;
	.reg .b32 	%r<7>;
	.reg .b32 	%f<6>;
	.reg .b64 	%rd<5>;

	ld.param.u64 	%rd1, [_Z18divergent_branchesPfi_param_0];
	ld.param.u32 	%r4, [_Z18divergent_branchesPfi_param_1];
	mov.u32 	%r5, %ctaid.x;
	mov.u32 	%r6, %ntid.x;
	mov.u32 	%r1, %tid.x;
	mad.lo.s32 	%r2, %r5, %r6, %r1;
	setp.ge.s32 	%p1, %r2, %r4;
	@%p1 bra 	$L__BB5_5;
	and.b32  	%r3, %r1, 31;
	setp.lt.u32 	%p2, %r3, 8;
	mov.f32 	%f5, 0f402D1B9F;
	@%p2 bra 	$L__BB5_4;
	setp.lt.u32 	%p3, %r3, 16;
	mov.f32 	%f5, 0f3FBFFFFC;
	@%p3 bra 	$L__BB5_4;
	setp.lt.u32 	%p4, %r3, 24;
	selp.f32 	%f5, 0f3F200006, 0f3FA48FE8, %p4;
$L__BB5_4:
	cvta.to.global.u64 	%rd2, %rd1;
	mul.wide.s32 	%rd3, %r2, 4;
	add.s64 	%rd4, %rd2, %rd3;
	st.global.f32 	[%rd4], %f5;
$L__BB5_5:
	ret;

}


// ===== COMPILED SASS (sm_100) =====

	.target	sm_100

	.elftype	@"ET_EXEC"


//--------------------- .note.nv.tkinfo           --------------------------
	.section	.note.nv.tkinfo,"",@"SHT_NOTE"
	.sectionflags	@"SHF_NOTE_NV_TKINFO"
	.tkinfo
        /*0018*/ 	.word	0x00000002
        /*0030*/ 	.string	""
        /*0030*/ 	.string	"ptxas"
        /*0030*/ 	.string	"Cuda compilation tools, release 13.0, V13.0.88"
        /*0030*/ 	.string	"Build cuda_13.0.r13.0/compiler.36424714_0"
        /*0030*/ 	.string	"-arch sm_100 -m 64 "



//--------------------- .note.nv.cuinfo           --------------------------
	.section	.note.nv.cuinfo,"",@"SHT_NOTE"
	.sectionflags	@"SHF_NOTE_NV_CUINFO"
        /*0018*/ 	.short	0x0002
        /*001a*/ 	.short	0x0064
        /*001c*/ 	.short	0x0082
	.zero		2


//--------------------- .nv.info                  --------------------------
	.section	.nv.info,"",@"SHT_CUDA_INFO"
	.align	4


	//----- nvinfo : EIATTR_REGCOUNT
	.align		4
        /*0000*/ 	.byte	0x04, 0x2f
        /*0002*/ 	.short	(.L_2 - .L_1)
	.align		4
.L_1:
        /*0004*/ 	.word	index@(_Z9fma_heavyPfi)
        /*0008*/ 	.word	0x0000000a


	//----- nvinfo : EIATTR_FRAME_SIZE
	.align		4
.L_2:
        /*000c*/ 	.byte	0x04, 0x11
        /*000e*/ 	.short	(.L_4 - .L_3)
	.align		4
.L_3:
        /*0010*/ 	.word	index@(_Z9fma_heavyPfi)
        /*0014*/ 	.word	0x00000000


	//----- nvinfo : EIATTR_REGCOUNT
	.align		4
.L_4:
        /*0018*/ 	.byte	0x04, 0x2f
        /*001a*/ 	.short	(.L_6 - .L_5)
	.align		4
.L_5:
        /*001c*/ 	.word	index@(_Z20transcendental_heavyPfi)
        /*0020*/ 	.word	0x0000001e


	//----- nvinfo : EIATTR_FRAME_SIZE
	.align		4
.L_6:
        /*0024*/ 	.byte	0x04, 0x11
        /*0026*/ 	.short	(.L_8 - .L_7)
	.align		4
.L_7:
        /*0028*/ 	.word	index@(_Z20transcendental_heavyPfi)
        /*002c*/ 	.word	0x00000000


	//----- nvinfo : EIATTR_REGCOUNT
	.align		4
.L_8:
        /*0030*/ 	.byte	0x04, 0x2f
        /*0032*/ 	.short	(.L_10 - .L_9)
	.align		4
.L_9:
        /*0034*/ 	.word	index@(_Z13integer_heavyPii)
        /*0038*/ 	.word	0x0000000a


	//----- nvinfo : EIATTR_FRAME_SIZE
	.align		4
.L_10:
        /*003c*/ 	.byte	0x04, 0x11
        /*003e*/ 	.short	(.L_12 - .L_11)
	.align		4
.L_11:
        /*0040*/ 	.word	index@(_Z13integer_heavyPii)
        /*0044*/ 	.word	0x00000000


	//----- nvinfo : EIATTR_REGCOUNT
	.align		4
.L_12:
        /*0048*/ 	.byte	0x04, 0x2f
        /*004a*/ 	.short	(.L_14 - .L_13)
	.align		4
.L_13:
        /*004c*/ 	.word	index@(_Z11serial_depsPfi)
        /*0050*/ 	.word	0x0000000a


	//----- nvinfo : EIATTR_FRAME_SIZE
	.align		4
.L_14:
        /*0054*/ 	.byte	0x04, 0x11
        /*0056*/ 	.short	(.L_16 - .L_15)
	.align		4
.L_15:
        /*0058*/ 	.word	index@(_Z11serial_depsPfi)
        /*005c*/ 	.word	0x00000000


	//----- nvinfo : EIATTR_REGCOUNT
	.align		4
.L_16:
        /*0060*/ 	.byte	0x04, 0x2f
        /*0062*/ 	.short	(.L_18 - .L_17)
	.align		4
.L_17:
        /*0064*/ 	.word	index@(_Z15parallel_chainsPfi)
        /*0068*/ 	.word	0x00000016


	//----- nvinfo : EIATTR_FRAME_SIZE
	.align		4
.L_18:
        /*006c*/ 	.byte	0x04, 0x11
        /*006e*/ 	.short	(.L_20 - .L_19)
	.align		4
.L_19:
        /*0070*/ 	.word	index@(_Z15parallel_chainsPfi)
        /*0074*/ 	.word	0x00000000


	//----- nvinfo : EIATTR_REGCOUNT
	.align		4
.L_20:
        /*0078*/ 	.byte	0x04, 0x2f
        /*007a*/ 	.short	(.L_22 - .L_21)
	.align		4
.L_21:
        /*007c*/ 	.word	index@(_Z18divergent_branchesPfi)
        /*0080*/ 	.word	0x00000008


	//----- nvinfo : EIATTR_FRAME_SIZE
	.align		4
.L_22:
        /*0084*/ 	.byte	0x04, 0x11
        /*0086*/ 	.short	(.L_24 - .L_23)
	.align		4
.L_23:
        /*0088*/ 	.word	index@(_Z18divergent_branchesPfi)
        /*008c*/ 	.word	0x00000000


	//----- nvinfo : EIATTR_MIN_STACK_SIZE
	.align		4
.L_24:
        /*0090*/ 	.byte	0x04, 0x12
        /*0092*/ 	.short	(.L_26 - .L_25)
	.align		4
.L_25:
        /*0094*/ 	.word	index@(_Z18divergent_branchesPfi)
        /*0098*/ 	.word	0x00000000


	//----- nvinfo : EIATTR_MIN_STACK_SIZE
	.align		4
.L_26:
        /*009c*/ 	.byte	0x04, 0x12
        /*009e*/ 	.short	(.L_28 - .L_27)
	.align		4
.L_27:
        /*00a0*/ 	.word	index@(_Z15parallel_chainsPfi)
        /*00a4*/ 	.word	0x00000000


	//----- nvinfo : EIATTR_MIN_STACK_SIZE
	.align		4
.L_28:
        /*00a8*/ 	.byte	0x04, 0x12
        /*00aa*/ 	.short	(.L_30 - .L_29)
	.align		4
.L_29:
        /*00ac*/ 	.word	index@(_Z11serial_depsPfi)
        /*00b0*/ 	.word	0x00000000


	//----- nvinfo : EIATTR_MIN_STACK_SIZE
	.align		4
.L_30:
        /*00b4*/ 	.byte	0x04, 0x12
        /*00b6*/ 	.short	(.L_32 - .L_31)
	.align		4
.L_31:
        /*00b8*/ 	.word	index@(_Z13integer_heavyPii)
        /*00bc*/ 	.word	0x00000000


	//----- nvinfo : EIATTR_MIN_STACK_SIZE
	.align		4
.L_32:
        /*00c0*/ 	.byte	0x04, 0x12
        /*00c2*/ 	.short	(.L_34 - .L_33)
	.align		4
.L_33:
        /*00c4*/ 	.word	index@(_Z20transcendental_heavyPfi)
        /*00c8*/ 	.word	0x00000000


	//----- nvinfo : EIATTR_MIN_STACK_SIZE
	.align		4
.L_34:
        /*00cc*/ 	.byte	0x04, 0x12
        /*00ce*/ 	.short	(.L_36 - .L_35)
	.align		4
.L_35:
        /*00d0*/ 	.word	index@(_Z9fma_heavyPfi)
        /*00d4*/ 	.word	0x00000000
.L_36:


//--------------------- .nv.compat                --------------------------
	.section	.nv.compat,"",@"SHT_CUDA_COMPAT_INFO"
	.align	4
        /*0000*/ 	.byte	0x02, 0x09, 0x00, 0x00, 0x02, 0x02, 0x01, 0x00, 0x02, 0x05, 0x05, 0x00, 0x03, 0x07, 0x01, 0x01
        /*0010*/ 	.byte	0x02, 0x03, 0x00, 0x00, 0x02, 0x06, 0x01, 0x00, 0x04, 0x0b, 0x08, 0x00, 0x01, 0x00, 0x00, 0x00
        /*0020*/ 	.byte	0x00, 0x00, 0x00, 0x00


//--------------------- .nv.info._Z18divergent_branchesPfi --------------------------
	.section	.nv.info._Z18divergent_branchesPfi,"",@"SHT_CUDA_INFO"
	.sectionflags	@""
	.align	4


	//----- nvinfo : EIATTR_CUDA_API_VERSION
	.align		4
        /*0000*/ 	.byte	0x04, 0x37
        /*0002*/ 	.short	(.L_38 - .L_37)
.L_37:
        /*0004*/ 	.word	0x00000082


	//----- nvinfo : EIATTR_KPARAM_INFO
	.align		4
.L_38:
        /*0008*/ 	.byte	0x04, 0x17
        /*000a*/ 	.short	(.L_40 - .L_39)
.L_39:
        /*000c*/ 	.word	0x00000000
        /*0010*/ 	.short	0x0001
        /*0012*/ 	.short	0x0008
        /*0014*/ 	.byte	0x00, 0xf0, 0x11, 0x00


	//----- nvinfo : EIATTR_KPARAM_INFO
	.align		4
.L_40:
        /*0018*/ 	.byte	0x04, 0x17
        /*001a*/ 	.short	(.L_42 - .L_41)
.L_41:
        /*001c*/ 	.word	0x00000000
        /*0020*/ 	.short	0x0000
        /*0022*/ 	.short	0x0000
        /*0024*/ 	.byte	0x00, 0xf5, 0x21, 0x00


	//----- nvinfo : EIATTR_SPARSE_MMA_MASK
	.align		4
.L_42:
        /*0028*/ 	.byte	0x03, 0x50
        /*002a*/ 	.short	0x0000


	//----- nvinfo : EIATTR_MAXREG_COUNT
	.align		4
        /*002c*/ 	.byte	0x03, 0x1b
        /*002e*/ 	.short	0x00ff


	//----- nvinfo : EIATTR_MERCURY_ISA_VERSION
	.align		4
        /*0030*/ 	.byte	0x03, 0x5f
        /*0032*/ 	.short	0x0101


	//----- nvinfo : EIATTR_VRC_CTA_INIT_COUNT
	.align		4
        /*0034*/ 	.byte	0x02, 0x4a
	.zero		1
	.zero		1


	//----- nvinfo : EIATTR_EXIT_INSTR_OFFSETS
	.align		4
        /*0038*/ 	.byte	0x04, 0x1c
        /*003a*/ 	.short	(.L_44 - .L_43)


	//   ....[0]....
.L_43:
        /*003c*/ 	.word	0x00000070


	//   ....[1]....
        /*0040*/ 	.word	0x00000170


	//----- nvinfo : EIATTR_CRS_STACK_SIZE
	.align		4
.L_44:
        /*0044*/ 	.byte	0x04, 0x1e
        /*0046*/ 	.short	(.L_46 - .L_45)
.L_45:
        /*0048*/ 	.word	0x00000000


	//----- nvinfo : EIATTR_CBANK_PARAM_SIZE
	.align		4
.L_46:
        /*004c*/ 	.byte	0x03, 0x19
        /*004e*/ 	.short	0x000c


	//----- nvinfo : EIATTR_PARAM_CBANK
	.align		4
        /*0050*/ 	.byte	0x04, 0x0a
        /*0052*/ 	.short	(.L_48 - .L_47)
	.align		4
.L_47:
        /*0054*/ 	.word	index@(.nv.constant0._Z18divergent_branchesPfi)
        /*0058*/ 	.short	0x0380
        /*005a*/ 	.short	0x000c


	//----- nvinfo : EIATTR_SW_WAR
	.align		4
.L_48:
        /*005c*/ 	.byte	0x04, 0x36
        /*005e*/ 	.short	(.L_50 - .L_49)
.L_49:
        /*0060*/ 	.word	0x00000008
.L_50:


//--------------------- .nv.info._Z15parallel_chainsPfi --------------------------
	.section	.nv.info._Z15parallel_chainsPfi,"",@"SHT_CUDA_INFO"
	.sectionflags	@""
	.align	4


	//----- nvinfo : EIATTR_CUDA_API_VERSION
	.align		4
        /*0000*/ 	.byte	0x04, 0x37
        /*0002*/ 	.short	(.L_52 - .L_51)
.L_51:
        /*0004*/ 	.word	0x00000082


	//----- nvinfo : EIATTR_KPARAM_INFO
	.align		4
.L_52:
        /*0008*/ 	.byte	0x04, 0x17
        /*000a*/ 	.short	(.L_54 - .L_53)
.L_53:
        /*000c*/ 	.word	0x00000000
        /*0010*/ 	.short	0x0001
        /*0012*/ 	.short	0x0008
        /*0014*/ 	.byte	0x00, 0xf0, 0x11, 0x00


	//----- nvinfo : EIATTR_KPARAM_INFO
	.align		4
.L_54:
        /*0018*/ 	.byte	0x04, 0x17
        /*001a*/ 	.short	(.L_56 - .L_55)
.L_55:
        /*001c*/ 	.word	0x00000000
        /*0020*/ 	.short	0x0000
        /*0022*/ 	.short	0x0000
        /*0024*/ 	.byte	0x00, 0xf5, 0x21, 0x00


	//----- nvinfo : EIATTR_SPARSE_MMA_MASK
	.align		4
.L_56:
        /*0028*/ 	.byte	0x03, 0x50
        /*002a*/ 	.short	0x0000


	//----- nvinfo : EIATTR_MAXREG_COUNT
	.align		4
        /*002c*/ 	.byte	0x03, 0x1b
        /*002e*/ 	.short	0x00ff


	//----- nvinfo : EIATTR_MERCURY_ISA_VERSION
	.align		4
        /*0030*/ 	.byte	0x03, 0x5f
        /*0032*/ 	.short	0x0101


	//----- nvinfo : EIATTR_VRC_CTA_INIT_COUNT
	.align		4
        /*0034*/ 	.byte	0x02, 0x4a
	.zero		1
	.zero		1


	//----- nvinfo : EIATTR_EXIT_INSTR_OFFSETS
	.align		4
        /*0038*/ 	.byte	0x04, 0x1c
        /*003a*/ 	.short	(.L_58 - .L_57)


	//   ....[0]....
.L_57:
        /*003c*/ 	.word	0x00000070


	//   ....[1]....
        /*0040*/ 	.word	0x00002130


	//----- nvinfo : EIATTR_CBANK_PARAM_SIZE
	.align		4
.L_58:
        /*0044*/ 	.byte	0x03, 0x19
        /*0046*/ 	.short	0x000c


	//----- nvinfo : EIATTR_PARAM_CBANK
	.align		4
        /*0048*/ 	.byte	0x04, 0x0a
        /*004a*/ 	.short	(.L_60 - .L_59)
	.align		4
.L_59:
        /*004c*/ 	.word	index@(.nv.constant0._Z15parallel_chainsPfi)
        /*0050*/ 	.short	0x0380
        /*0052*/ 	.short	0x000c


	//----- nvinfo : EIATTR_SW_WAR
	.align		4
.L_60:
        /*0054*/ 	.byte	0x04, 0x36
        /*0056*/ 	.short	(.L_62 - .L_61)
.L_61:
        /*0058*/ 	.word	0x00000008
.L_62:


//--------------------- .nv.info._Z11serial_depsPfi --------------------------
	.section	.nv.info._Z11serial_depsPfi,"",@"SHT_CUDA_INFO"
	.sectionflags	@""
	.align	4


	//----- nvinfo : EIATTR_CUDA_API_VERSION
	.align		4
        /*0000*/ 	.byte	0x04, 0x37
        /*0002*/ 	.short	(.L_64 - .L_63)
.L_63:
        /*0004*/ 	.word	0x00000082


	//----- nvinfo : EIATTR_KPARAM_INFO
	.align		4
.L_64:
        /*0008*/ 	.byte	0x04, 0x17
        /*000a*/ 	.short	(.L_66 - .L_65)
.L_65:
        /*000c*/ 	.word	0x00000000
        /*0010*/ 	.short	0x0001
        /*0012*/ 	.short	0x0008
        /*0014*/ 	.byte	0x00, 0xf0, 0x11, 0x00


	//----- nvinfo : EIATTR_KPARAM_INFO
	.align		4
.L_66:
        /*0018*/ 	.byte	0x04, 0x17
        /*001a*/ 	.short	(.L_68 - .L_67)
.L_67:
        /*001c*/ 	.word	0x00000000
        /*0020*/ 	.short	0x0000
        /*0022*/ 	.short	0x0000
        /*0024*/ 	.byte	0x00, 0xf5, 0x21, 0x00


	//----- nvinfo : EIATTR_SPARSE_MMA_MASK
	.align		4
.L_68:
        /*0028*/ 	.byte	0x03, 0x50
        /*002a*/ 	.short	0x0000


	//----- nvinfo : EIATTR_MAXREG_COUNT
	.align		4
        /*002c*/ 	.byte	0x03, 0x1b
        /*002e*/ 	.short	0x00ff


	//----- nvinfo : EIATTR_MERCURY_ISA_VERSION
	.align		4
        /*0030*/ 	.byte	0x03, 0x5f
        /*0032*/ 	.short	0x0101


	//----- nvinfo : EIATTR_VRC_CTA_INIT_COUNT
	.align		4
        /*0034*/ 	.byte	0x02, 0x4a
	.zero		1
	.zero		1


	//----- nvinfo : EIATTR_EXIT_INSTR_OFFSETS
	.align		4
        /*0038*/ 	.byte	0x04, 0x1c
        /*003a*/ 	.short	(.L_70 - .L_69)


	//   ....[0]....
.L_69:
        /*003c*/ 	.word	0x00000070


	//   ....[1]....
        /*0040*/ 	.word	0x00002020


	//----- nvinfo : EIATTR_CBANK_PARAM_SIZE
	.align		4
.L_70:
        /*0044*/ 	.byte	0x03, 0x19
        /*0046*/ 	.short	0x000c


	//----- nvinfo : EIATTR_PARAM_CBANK
	.align		4
        /*0048*/ 	.byte	0x04, 0x0a
        /*004a*/ 	.short	(.L_72 - .L_71)
	.align		4
.L_71:
        /*004c*/ 	.word	index@(.nv.constant0._Z11serial_depsPfi)
        /*0050*/ 	.short	0x0380
        /*0052*/ 	.short	0x000c


	//----- nvinfo : EIATTR_SW_WAR
	.align		4
.L_72:
        /*0054*/ 	.byte	0x04, 0x36
        /*0056*/ 	.short	(.L_74 - .L_73)
.L_73:
        /*0058*/ 	.word	0x00000008
.L_74:


//--------------------- .nv.info._Z13integer_heavyPii --------------------------
	.section	.nv.info._Z13integer_heavyPii,"",@"SHT_CUDA_INFO"
	.sectionflags	@""
	.align	4


	//----- nvinfo : EIATTR_CUDA_API_VERSION
	.align		4
        /*0000*/ 	.byte	0x04, 0x37
        /*0002*/ 	.short	(.L_76 - .L_75)
.L_75:
        /*0004*/ 	.word	0x00000082


	//----- nvinfo : EIATTR_KPARAM_INFO
	.align		4
.L_76:
        /*0008*/ 	.byte	0x04, 0x17
        /*000a*/ 	.short	(.L_78 - .L_77)
.L_77:
        /*000c*/ 	.word	0x00000000
        /*0010*/ 	.short	0x0001
        /*0012*/ 	.short	0x0008
        /*0014*/ 	.byte	0x00, 0xf0, 0x11, 0x00


	//----- nvinfo : EIATTR_KPARAM_INFO
	.align		4
.L_78:
        /*0018*/ 	.byte	0x04, 0x17
        /*001a*/ 	.short	(.L_80 - .L_79)
.L_79:
        /*001c*/ 	.word	0x00000000
        /*0020*/ 	.short	0x0000
        /*0022*/ 	.short	0x0000
        /*0024*/ 	.byte	0x00, 0xf5, 0x21, 0x00


	//----- nvinfo : EIATTR_SPARSE_MMA_MASK
	.align		4
.L_80:
        /*0028*/ 	.byte	0x03, 0x50
        /*002a*/ 	.short	0x0000


	//----- nvinfo : EIATTR_MAXREG_COUNT
	.align		4
        /*002c*/ 	.byte	0x03, 0x1b
        /*002e*/ 	.short	0x00ff


	//----- nvinfo : EIATTR_MERCURY_ISA_VERSION
	.align		4
        /*0030*/ 	.byte	0x03, 0x5f
        /*0032*/ 	.short	0x0101


	//----- nvinfo : EIATTR_VRC_CTA_INIT_COUNT
	.align		4
        /*0034*/ 	.byte	0x02, 0x4a
	.zero		1
	.zero		1


	//----- nvinfo : EIATTR_EXIT_INSTR_OFFSETS
	.align		4
        /*0038*/ 	.byte	0x04, 0x1c
        /*003a*/ 	.short	(.L_82 - .L_81)


	//   ....[0]....
.L_81:
        /*003c*/ 	.word	0x00000070


	//   ....[1]....
        /*0040*/ 	.word	0x00003f50


	//----- nvinfo : EIATTR_CBANK_PARAM_SIZE
	.align		4
.L_82:
        /*0044*/ 	.byte	0x03, 0x19
        /*0046*/ 	.short	0x000c


	//----- nvinfo : EIATTR_PARAM_CBANK
	.align		4
        /*0048*/ 	.byte	0x04, 0x0a
        /*004a*/ 	.short	(.L_84 - .L_83)
	.align		4
.L_83:
        /*004c*/ 	.word	index@(.nv.constant0._Z13integer_heavyPii)
        /*0050*/ 	.short	0x0380
        /*0052*/ 	.short	0x000c


	//----- nvinfo : EIATTR_SW_WAR
	.align		4
.L_84:
        /*0054*/ 	.byte	0x04, 0x36
        /*0056*/ 	.short	(.L_86 - .L_85)
.L_85:
        /*0058*/ 	.word	0x00000008
.L_86:


//--------------------- .nv.info._Z20transcendental_heavyPfi --------------------------
	.section	.nv.info._Z20transcendental_heavyPfi,"",@"SHT_CUDA_INFO"
	.sectionflags	@""
	.align	4


	//----- nvinfo : EIATTR_CUDA_API_VERSION
	.align		4
        /*0000*/ 	.byte	0x04, 0x37
        /*0002*/ 	.short	(.L_88 - .L_87)
.L_87:
        /*0004*/ 	.word	0x00000082


	//----- nvinfo : EIATTR_KPARAM_INFO
	.align		4
.L_88:
        /*0008*/ 	.byte	0x04, 0x17
        /*000a*/ 	.short	(.L_90 - .L_89)
.L_89:
        /*000c*/ 	.word	0x00000000
        /*0010*/ 	.short	0x0001
        /*0012*/ 	.short	0x0008
        /*0014*/ 	.byte	0x00, 0xf0, 0x11, 0x00


	//----- nvinfo : EIATTR_KPARAM_INFO
	.align		4
.L_90:
        /*0018*/ 	.byte	0x04, 0x17
        /*001a*/ 	.short	(.L_92 - .L_91)
.L_91:
        /*001c*/ 	.word	0x00000000
        /*0020*/ 	.short	0x0000
        /*0022*/ 	.short	0x0000
        /*0024*/ 	.byte	0x00, 0xf5, 0x21, 0x00


	//----- nvinfo : EIATTR_SPARSE_MMA_MASK
	.align		4
.L_92:
        /*0028*/ 	.byte	0x03, 0x50
        /*002a*/ 	.short	0x0000


	//----- nvinfo : EIATTR_MAXREG_COUNT
	.align		4
        /*002c*/ 	.byte	0x03, 0x1b
        /*002e*/ 	.short	0x00ff


	//----- nvinfo : EIATTR_MERCURY_ISA_VERSION
	.align		4
        /*0030*/ 	.byte	0x03, 0x5f
        /*0032*/ 	.short	0x0101


	//----- nvinfo : EIATTR_VRC_CTA_INIT_COUNT
	.align		4
        /*0034*/ 	.byte	0x02, 0x4a
	.zero		1
	.zero		1


	//----- nvinfo : EIATTR_EXIT_INSTR_OFFSETS
	.align		4
        /*0038*/ 	.byte	0x04, 0x1c
        /*003a*/ 	.short	(.L_94 - .L_93)


	//   ....[0]....
.L_93:
        /*003c*/ 	.word	0x00000070


	//   ....[1]....
        /*0040*/ 	.word	0x000010e0


	//----- nvinfo : EIATTR_CRS_STACK_SIZE
	.align		4
.L_94:
        /*0044*/ 	.byte	0x04, 0x1e
        /*0046*/ 	.short	(.L_96 - .L_95)
.L_95:
        /*0048*/ 	.word	0x00000000


	//----- nvinfo : EIATTR_CBANK_PARAM_SIZE
	.align		4
.L_96:
        /*004c*/ 	.byte	0x03, 0x19
        /*004e*/ 	.short	0x000c


	//----- nvinfo : EIATTR_PARAM_CBANK
	.align		4
        /*0050*/ 	.byte	0x04, 0x0a
        /*0052*/ 	.short	(.L_98 - .L_97)
	.align		4
.L_97:
        /*0054*/ 	.word	index@(.nv.constant0._Z20transcendental_heavyPfi)
        /*0058*/ 	.short	0x0380
        /*005a*/ 	.short	0x000c


	//----- nvinfo : EIATTR_SW_WAR
	.align		4
.L_98:
        /*005c*/ 	.byte	0x04, 0x36
        /*005e*/ 	.short	(.L_100 - .L_99)
.L_99:
        /*0060*/ 	.word	0x00000008
.L_100:


//--------------------- .nv.info._Z9fma_heavyPfi  --------------------------
	.section	.nv.info._Z9fma_heavyPfi,"",@"SHT_CUDA_INFO"
	.sectionflags	@""
	.align	4


	//----- nvinfo : EIATTR_CUDA_API_VERSION
	.align		4
        /*0000*/ 	.byte	0x04, 0x37
        /*0002*/ 	.short	(.L_102 - .L_101)
.L_101:
        /*0004*/ 	.word	0x00000082


	//----- nvinfo : EIATTR_KPARAM_INFO
	.align		4
.L_102:
        /*0008*/ 	.byte	0x04, 0x17
        /*000a*/ 	.short	(.L_104 - .L_103)
.L_103:
        /*000c*/ 	.word	0x00000000
        /*0010*/ 	.short	0x0001
        /*0012*/ 	.short	0x0008
        /*0014*/ 	.byte	0x00, 0xf0, 0x11, 0x00


	//----- nvinfo : EIATTR_KPARAM_INFO
	.align		4
.L_104:
        /*0018*/ 	.byte	0x04, 0x17
        /*001a*/ 	.short	(.L_106 - .L_105)
.L_105:
        /*001c*/ 	.word	0x00000000
        /*0020*/ 	.short	0x0000
        /*0022*/ 	.short	0x0000
        /*0024*/ 	.byte	0x00, 0xf5, 0x21, 0x00


	//----- nvinfo : EIATTR_SPARSE_MMA_MASK
	.align		4
.L_106:
        /*0028*/ 	.byte	0x03, 0x50
        /*002a*/ 	.short	0x0000


	//----- nvinfo : EIATTR_MAXREG_COUNT
	.align		4
        /*002c*/ 	.byte	0x03, 0x1b
        /*002e*/ 	.short	0x00ff


	//----- nvinfo : EIATTR_MERCURY_ISA_VERSION
	.align		4
        /*0030*/ 	.byte	0x03, 0x5f
        /*0032*/ 	.short	0x0101


	//----- nvinfo : EIATTR_VRC_CTA_INIT_COUNT
	.align		4
        /*0034*/ 	.byte	0x02, 0x4a
	.zero		1
	.zero		1


	//----- nvinfo : EIATTR_EXIT_INSTR_OFFSETS
	.align		4
        /*0038*/ 	.byte	0x04, 0x1c
        /*003a*/ 	.short	(.L_108 - .L_107)


	//   ....[0]....
.L_107:
        /*003c*/ 	.word	0x00000070


	//   ....[1]....
        /*0040*/ 	.word	0x000000d0


	//----- nvinfo : EIATTR_CBANK_PARAM_SIZE
	.align		4
.L_108:
        /*0044*/ 	.byte	0x03, 0x19
        /*0046*/ 	.short	0x000c


	//----- nvinfo : EIATTR_PARAM_CBANK
	.align		4
        /*0048*/ 	.byte	0x04, 0x0a
        /*004a*/ 	.short	(.L_110 - .L_109)
	.align		4
.L_109:
        /*004c*/ 	.word	index@(.nv.constant0._Z9fma_heavyPfi)
        /*0050*/ 	.short	0x0380
        /*0052*/ 	.short	0x000c


	//----- nvinfo : EIATTR_SW_WAR
	.align		4
.L_110:
        /*0054*/ 	.byte	0x04, 0x36
        /*0056*/ 	.short	(.L_112 - .L_111)
.L_111:
        /*0058*/ 	.word	0x00000008
.L_112:


//--------------------- .nv.callgraph             --------------------------
	.section	.nv.callgraph,"",@"SHT_CUDA_CALLGRAPH"
	.align	4
	.sectionentsize	8
	.align		4
        /*0000*/ 	.word	0x00000000
	.align		4
        /*0004*/ 	.word	0xffffffff
	.align		4
        /*0008*/ 	.word	0x00000000
	.align		4
        /*000c*/ 	.word	0xfffffffe
	.align		4
        /*0010*/ 	.word	0x00000000
	.align		4
        /*0014*/ 	.word	0xfffffffd
	.align		4
        /*0018*/ 	.word	0x00000000
	.align		4
        /*001c*/ 	.word	0xfffffffc


//--------------------- .nv.constant4             --------------------------
	.section	.nv.constant4,"a",@progbits
	.align	8
	.align		8
.nv.constant4:
        /*0000*/ 	.dword	__cudart_i2opi_f


//--------------------- .text._Z18divergent_branchesPfi --------------------------
	.section	.text._Z18divergent_branchesPfi,"ax",@progbits
	.align	128
        .global         _Z18divergent_branchesPfi
        .type           _Z18divergent_branchesPfi,@function
        .size           _Z18divergent_branchesPfi,(.L_x_19 - _Z18divergent_branchesPfi)
        .other          _Z18divergent_branchesPfi,@"STO_CUDA_ENTRY STV_DEFAULT"
_Z18divergent_branchesPfi:
.text._Z18divergent_branchesPfi:
[----:B------:R-:W-:Y:S01]  /*0000*/  LDC R1, c[0x0][0x37c] ;  /* 0x0000df00ff017b82 */ /* 0x000fe20000000800 */
[----:B------:R-:W0:Y:S07]  /*0010*/  S2R R0, SR_TID.X ;  /* 0x0000000000007919 */ /* 0x000e2e0000002100 */
[----:B------:R-:W0:Y:S01]  /*0020*/  S2UR UR4, SR_CTAID.X ;  /* 0x00000000000479c3 */ /* 0x000e220000002500 */
[----:B------:R-:W1:Y:S07]  /*0030*/  LDCU UR5, c[0x0][0x388] ;  /* 0x00007100ff0577ac */ /* 0x000e6e0008000800 */
[----:B------:R-:W0:Y:S02]  /*0040*/  LDC R5, c[0x0][0x360] ;  /* 0x0000d800ff057b82 */ /* 0x000e240000000800 */
[----:B0-----:R-:W-:-:S05]  /*0050*/  IMAD R5, R5, UR4, R0 ;  /* 0x0000000405057c24 */ /* 0x001fca000f8e0200 */
[----:B-1----:R-:W-:-:S13]  /*0060*/  ISETP.GE.AND P0, PT, R5, UR5, PT ;  /* 0x0000000505007c0c */ /* 0x002fda000bf06270 */
[----:B------:R-:W-:Y:S05]  /*0070*/  @P0 EXIT ;  /* 0x000000000000094d */ /* 0x000fea0003800000 */
[----:B------:R-:W0:Y:S01]  /*0080*/  LDC.64 R2, c[0x0][0x380] ;  /* 0x0000e000ff027b82 */ /* 0x000e220000000a00 */
[----:B------:R-:W-:Y:S01]  /*0090*/  LOP3.LUT R0, R0, 0x1f, RZ, 0xc0, !PT ;  /* 0x0000001f00007812 */ /* 0x000fe200078ec0ff */
[----:B------:R-:W1:Y:S01]  /*00a0*/  LDCU.64 UR4, c[0x0][0x358] ;  /* 0x00006b00ff0477ac */ /* 0x000e620008000a00 */
[----:B------:R-:W-:Y:S02]  /*00b0*/  BSSY.RECONVERGENT B0, `(.L_x_0) ;  /* 0x000000a000007945 */ /* 0x000fe40003800200 */
[----:B------:R-:W-:Y:S01]  /*00c0*/  ISETP.GE.U32.AND P0, PT, R0, 0x8, PT ;  /* 0x000000080000780c */ /* 0x000fe20003f06070 */
[----:B0-----:R-:W-:-:S04]  /*00d0*/  IMAD.WIDE R2, R5, 0x4, R2 ;  /* 0x0000000405027825 */ /* 0x001fc800078e0202 */
[----:B------:R-:W-:-:S08]  /*00e0*/  IMAD.MOV.U32 R5, RZ, RZ, 0x402d1b9f ;  /* 0x402d1b9fff057424 */ /* 0x000fd000078e00ff */
[----:B-1----:R-:W-:Y:S05]  /*00f0*/  @!P0 BRA `(.L_x_1) ;  /* 0x0000000000148947 */ /* 0x002fea0003800000 */
[----:B------:R-:W-:Y:S01]  /*0100*/  ISETP.GE.U32.AND P0, PT, R0, 0x10, PT ;  /* 0x000000100000780c */ /* 0x000fe20003f06070 */
[----:B------:R-:W-:-:S12]  /*0110*/  IMAD.MOV.U32 R5, RZ, RZ, 0x3fbffffc ;  /* 0x3fbffffcff057424 */ /* 0x000fd800078e00ff */
[----:B------:R-:W-:Y:S01]  /*0120*/  @P0 ISETP.GE.U32.AND P1, PT, R0, 0x18, PT ;  /* 0x000000180000080c */ /* 0x000fe20003f26070 */
[----:B------:R-:W-:-:S05]  /*0130*/  @P0 IMAD.MOV.U32 R0, RZ, RZ, 0x3f200006 ;  /* 0x3f200006ff000424 */ /* 0x000fca00078e00ff */
[----:B------:R-:W-:-:S07]  /*0140*/  @P0 FSEL R5, R0, 1.2856416702270507812, !P1 ;  /* 0x3fa48fe800050808 */ /* 0x000fce0004800000 */
.L_x_1:
[----:B------:R-:W-:Y:S05]  /*0150*/  BSYNC.RECONVERGENT B0 ;  /* 0x0000000000007941 */ /* 0x000fea0003800200 */
.L_x_0:
[----:B------:R-:W-:Y:S01]  /*0160*/  STG.E desc[UR4][R2.64], R5 ;  /* 0x0000000502007986 */ /* 0x000fe2000c101904 */
[----:B------:R-:W-:Y:S05]  /*0170*/  EXIT ;  /* 0x000000000000794d */ /* 0x000fea0003800000 */
.L_x_2:
[----:B------:R-:W-:-:S00]  /*0180*/  BRA `(.L_x_2) ;  /* 0xfffffffc00fc7947 */ /* 0x000fc0000383ffff */
[----:B------:R-:W-:-:S00]  /*0190*/  NOP ;  /* 0x0000000000007918 */ /* 0x000fc00000000000 */
        /* <DEDUP_REMOVED lines=14> */
.L_x_19:


//--------------------- .text._Z15parallel_chainsPfi --------------------------
	.section	.text._Z15parallel_chainsPfi,"ax",@progbits
	.align	128
        .global         _Z15parallel_chainsPfi
        .type           _Z15parallel_chainsPfi,@function
        .size           _Z15parallel_chainsPfi,(.L_x_20 - _Z15parallel_chainsPfi)
        .other          _Z15parallel_chainsPfi,@"STO_CUDA_ENTRY STV_DEFAULT"
_Z15parallel_chainsPfi:
.text._Z15parallel_chainsPfi:
        /* <DEDUP_REMOVED lines=8> */
[----:B------:R-:W-:Y:S01]  /*0080*/  HFMA2 R7, -RZ, RZ, 1.875, 0.00010001659393310546875 ;  /* 0x3f80068eff077431 */ /* 0x000fe200000001ff */
[----:B------:R-:W-:Y:S01]  /*0090*/  MOV R0, 0x3f8ccccd ;  /* 0x3f8ccccd00007802 */ /* 0x000fe20000000f00 */
[----:B------:R-:W-:Y:S01]  /*00a0*/  HFMA2 R6, -RZ, RZ, 1.875, 5.0008296966552734375e-05 ;  /* 0x3f800347ff067431 */ /* 0x000fe200000001ff */
[----:B------:R-:W-:Y:S01]  /*00b0*/  MOV R3, 0x3f800000 ;  /* 0x3f80000000037802 */ /* 0x000fe20000000f00 */
[----:B------:R-:W-:Y:S01]  /*00c0*/  HFMA2 R9, -RZ, RZ, 1.875, 0.00017797946929931640625 ;  /* 0x3f8009d5ff097431 */ /* 0x000fe200000001ff */
[----:B------:R-:W-:Y:S01]  /*00d0*/  MOV R2, 0x3f99999a ;  /* 0x3f99999a00027802 */ /* 0x000fe20000000f00 */
[----:B------:R-:W0:Y:S01]  /*00e0*/  LDCU.64 UR4, c[0x0][0x358] ;  /* 0x00006b00ff0477ac */ /* 0x000e220008000a00 */
[----:B------:R-:W-:Y:S02]  /*00f0*/  MOV R10, 0x3fa66666 ;  /* 0x3fa66666000a7802 */ /* 0x000fe40000000f00 */
[----:B------:R-:W-:Y:S01]  /*0100*/  MOV R15, 0x3fc00000 ;  /* 0x3fc00000000f7802 */ /* 0x000fe20000000f00 */
[----:B------:R-:W-:Y:S01]  /*0110*/  FFMA R0, R7, R0, 0.00019999999494757503271 ;  /* 0x3951b71707007423 */ /* 0x000fe20000000000 */
[----:B------:R-:W-:Y:S01]  /*0120*/  MOV R17, 0x3fcccccd ;  /* 0x3fcccccd00117802 */ /* 0x000fe20000000f00 */
[----:B------:R-:W-:Y:S01]  /*0130*/  FFMA R3, R6, R3, 9.9999997473787516356e-05 ;  /* 0x38d1b71706037423 */ /* 0x000fe20000000003 */
[----:B------:R-:W-:Y:S01]  /*0140*/  MOV R19, 0x3fd9999a ;  /* 0x3fd9999a00137802 */ /* 0x000fe20000000f00 */
[----:B------:R-:W-:Y:S01]  /*0150*/  FFMA R0, R0, R7, 0.00019999999494757503271 ;  /* 0x3951b71700007423 */ /* 0x000fe20000000007 */
[----:B------:R-:W-:Y:S01]  /*0160*/  FFMA R2, R9, R2, 0.00030000001424923539162 ;  /* 0x399d495209027423 */ /* 0x000fe20000000002 */
[----:B------:R-:W-:-:S02]  /*0170*/  FFMA R3, R3, R6, 9.9999997473787516356e-05 ;  /* 0x38d1b71703037423 */ /* 0x000fc40000000006 */
[----:B------:R-:W-:Y:S01]  /*0180*/  FFMA R0, R0, R7, 0.00019999999494757503271 ;  /* 0x3951b71700007423 */ /* 0x000fe20000000007 */
[----:B------:R-:W-:Y:S01]  /*0190*/  FFMA R2, R2, R9, 0.00030000001424923539162 ;  /* 0x399d495202027423 */ /* 0x000fe20000000009 */
[-C--:B------:R-:W-:Y:S01]  /*01a0*/  FFMA R11, R3, R6.reuse, 9.9999997473787516356e-05 ;  /* 0x38d1b717030b7423 */ /* 0x080fe20000000006 */
[----:B------:R-:W-:Y:S02]  /*01b0*/  HFMA2 R3, -RZ, RZ, 1.875, 0.0003116130828857421875 ;  /* 0x3f800d1bff037431 */ /* 0x000fe400000001ff */
[----:B------:R-:W-:Y:S01]  /*01c0*/  FFMA R0, R0, R7, 0.00019999999494757503271 ;  /* 0x3951b71700007423 */ /* 0x000fe20000000007 */
[----:B------:R-:W-:Y:S01]  /*01d0*/  FFMA R2, R2, R9, 0.00030000001424923539162 ;  /* 0x399d495202027423 */ /* 0x000fe20000000009 */
[-C--:B------:R-:W-:Y:S02]  /*01e0*/  FFMA R11, R11, R6.reuse, 9.9999997473787516356e-05 ;  /* 0x38d1b7170b0b7423 */ /* 0x080fe40000000006 */
[----:B------:R-:W-:Y:S01]  /*01f0*/  FFMA R0, R0, R7, 0.00019999999494757503271 ;  /* 0x3951b71700007423 */ /* 0x000fe20000000007 */
[----:B------:R-:W-:Y:S01]  /*0200*/  FFMA R4, R2, R9, 0.00030000001424923539162 ;  /* 0x399d495202047423 */ /* 0x000fe20000000009 */
[----:B------:R-:W-:Y:S01]  /*0210*/  FFMA R11, R11, R6, 9.9999997473787516356e-05 ;  /* 0x38d1b7170b0b7423 */ /* 0x000fe20000000006 */
[----:B------:R-:W-:-:S02]  /*0220*/  HFMA2 R2, -RZ, RZ, 1.875, 0.00053501129150390625 ;  /* 0x3f801062ff027431 */ /* 0x000fc400000001ff */
[----:B------:R-:W-:Y:S01]  /*0230*/  FFMA R8, R0, R7, 0.00019999999494757503271 ;  /* 0x3951b71700087423 */ /* 0x000fe20000000007 */
[----:B------:R-:W-:Y:S01]  /*0240*/  FFMA R0, R3, R10, 0.00039999998989515006542 ;  /* 0x39d1b71703007423 */ /* 0x000fe2000000000a */
[----:B------:R-:W-:Y:S01]  /*0250*/  FFMA R4, R4, R9, 0.00030000001424923539162 ;  /* 0x399d495204047423 */ /* 0x000fe20000000009 */
[-C--:B------:R-:W-:Y:S01]  /*0260*/  FFMA R13, R11, R6.reuse, 9.9999997473787516356e-05 ;  /* 0x38d1b7170b0d7423 */ /* 0x080fe20000000006 */
        /* <DEDUP_REMOVED lines=207> */
[----:B------:R-:W-:Y:S01]  /*0f60*/  MOV R11, 0x3fb33333 ;  /* 0x3fb33333000b7802 */ /* 0x000fe20000000f00 */
[----:B------:R-:W-:Y:S01]  /*0f70*/  FFMA R8, R8, R7, 0.00019999999494757503271 ;  /* 0x3951b71708087423 */ /* 0x000fe20000000007 */
[----:B------:R-:W-:Y:S01]  /*0f80*/  FFMA R0, R0, R3, 0.00039999998989515006542 ;  /* 0x39d1b71700007423 */ /* 0x000fe20000000003 */
[-C--:B------:R-:W-:Y:S01]  /*0f90*/  FFMA R13, R13, R6.reuse, 9.9999997473787516356e-05 ;  /* 0x38d1b7170d0d7423 */ /* 0x080fe20000000006 */
[----:B------:R-:W-:Y:S01]  /*0fa0*/  FFMA R4, R4, R9, 0.00030000001424923539162 ;  /* 0x399d495204047423 */ /* 0x000fe20000000009 */
[----:B------:R-:W-:Y:S01]  /*0fb0*/  FFMA R10, R8, R7, 0.00019999999494757503271 ;  /* 0x3951b717080a7423 */ /* 0x000fe20000000007 */
[----:B------:R-:W-:Y:S01]  /*0fc0*/  FFMA R8, R0, R3, 0.00039999998989515006542 ;  /* 0x39d1b71700087423 */ /* 0x000fe20000000003 */
[-C--:B------:R-:W-:Y:S01]  /*0fd0*/  FFMA R13, R13, R6.reuse, 9.9999997473787516356e-05 ;  /* 0x38d1b7170d0d7423 */ /* 0x080fe20000000006 */
[----:B------:R-:W-:Y:S01]  /*0fe0*/  FFMA R4, R4, R9, 0.00030000001424923539162 ;  /* 0x399d495204047423 */ /* 0x000fe20000000009 */
[----:B------:R-:W-:Y:S01]  /*0ff0*/  FFMA R0, R10, R7, 0.00019999999494757503271 ;  /* 0x3951b7170a007423 */ /* 0x000fe20000000007 */
[----:B------:R-:W-:Y:S01]  /*1000*/  FFMA R8, R8, R3, 0.00039999998989515006542 ;  /* 0x39d1b71708087423 */ /* 0x000fe20000000003 */
[----:B------:R-:W-:Y:S01]  /*1010*/  FFMA R11, R2, R11, 0.00050000002374872565269 ;  /* 0x3a03126f020b7423 */ /* 0x000fe2000000000b */
[----:B------:R-:W-:Y:S01]  /*1020*/  FFMA R13, R13, R6, 9.9999997473787516356e-05 ;  /* 0x38d1b7170d0d7423 */ /* 0x000fe20000000006 */
[----:B------:R-:W-:Y:S01]  /*1030*/  FFMA R7, R0, R7, 0.00019999999494757503271 ;  /* 0x3951b71700077423 */ /* 0x000fe20000000007 */
[----:B------:R-:W-:Y:S01]  /*1040*/  FFMA R0, R8, R3, 0.00039999998989515006542 ;  /* 0x39d1b71708007423 */ /* 0x000fe20000000003 */
[----:B------:R-:W-:Y:S01]  /*1050*/  FFMA R4, R4, R9, 0.00030000001424923539162 ;  /* 0x399d495204047423 */ /* 0x000fe20000000009 */
[----:B------:R-:W-:-:S02]  /*1060*/  HFMA2 R8, -RZ, RZ, 1.875, 0.000935077667236328125 ;  /* 0x3f8013a9ff087431 */ /* 0x000fc400000001ff */
[----:B------:R-:W-:Y:S01]  /*1070*/  FFMA R11, R11, R2, 0.00050000002374872565269 ;  /* 0x3a03126f0b0b7423 */ /* 0x000fe20000000002 */
[----:B------:R-:W-:Y:S01]  /*1080*/  FFMA R13, R13, R6, 9.9999997473787516356e-05 ;  /* 0x38d1b7170d0d7423 */ /* 0x000fe20000000006 */
[----:B------:R-:W-:Y:S01]  /*1090*/  FFMA R4, R4, R9, 0.00030000001424923539162 ;  /* 0x399d495204047423 */ /* 0x000fe20000000009 */
[----:B------:R-:W-:Y:S01]  /*10a0*/  FFMA R0, R0, R3, 0.00039999998989515006542 ;  /* 0x39d1b71700007423 */ /* 0x000fe20000000003 */
[----:B------:R-:W-:Y:S01]  /*10b0*/  FFMA R11, R11, R2, 0.00050000002374872565269 ;  /* 0x3a03126f0b0b7423 */ /* 0x000fe20000000002 */
[----:B------:R-:W-:Y:S01]  /*10c0*/  FFMA R6, R13, R6, 9.9999997473787516356e-05 ;  /* 0x38d1b7170d067423 */ /* 0x000fe20000000006 */
[----:B------:R-:W-:Y:S01]  /*10d0*/  FFMA R9, R4, R9, 0.00030000001424923539162 ;  /* 0x399d495204097423 */ /* 0x000fe20000000009 */
[----:B------:R-:W-:Y:S02]  /*10e0*/  HFMA2 R4, -RZ, RZ, 1.875, 0.0016937255859375 ;  /* 0x3f8016f0ff047431 */ /* 0x000fe400000001ff */
[----:B------:R-:W-:Y:S01]  /*10f0*/  FFMA R13, R11, R2, 0.00050000002374872565269 ;  /* 0x3a03126f0b0d7423 */ /* 0x000fe20000000002 */
[----:B------:R-:W-:Y:S01]  /*1100*/  FFMA R11, R8, R15, 0.00060000002849847078323 ;  /* 0x3a1d4952080b7423 */ /* 0x000fe2000000000f */
[----:B------:R-:W-:Y:S01]  /*1110*/  FFMA R10, R0, R3, 0.00039999998989515006542 ;  /* 0x39d1b717000a7423 */ /* 0x000fe20000000003 */
[----:B------:R-:W-:-:S02]  /*1120*/  HFMA2 R0, -RZ, RZ, 1.875, 0.0030345916748046875 ;  /* 0x3f801a37ff007431 */ /* 0x000fc400000001ff */
[----:B------:R-:W-:Y:S01]  /*1130*/  FFMA R13, R13, R2, 0.00050000002374872565269 ;  /* 0x3a03126f0d0d7423 */ /* 0x000fe20000000002 */
[----:B------:R-:W-:Y:S01]  /*1140*/  FFMA R11, R11, R8, 0.00060000002849847078323 ;  /* 0x3a1d49520b0b7423 */ /* 0x000fe20000000008 */
[-C--:B------:R-:W-:Y:S01]  /*1150*/  FFMA R10, R10, R3.reuse, 0.00039999998989515006542 ;  /* 0x39d1b7170a0a7423 */ /* 0x080fe20000000003 */
[----:B------:R-:W-:Y:S01]  /*1160*/  FADD R6, R6, R7 ;  /* 0x0000000706067221 */ /* 0x000fe20000000000 */
[----:B------:R-:W-:Y:S01]  /*1170*/  FFMA R15, R13, R2, 0.00050000002374872565269 ;  /* 0x3a03126f0d0f7423 */ /* 0x000fe20000000002 */
[----:B------:R-:W-:Y:S01]  /*1180*/  FFMA R13, R11, R8, 0.00060000002849847078323 ;  /* 0x3a1d49520b0d7423 */ /* 0x000fe20000000008 */
[----:B------:R-:W-:Y:S01]  /*1190*/  FFMA R10, R10, R3, 0.00039999998989515006542 ;  /* 0x39d1b7170a0a7423 */ /* 0x000fe20000000003 */
[----:B------:R-:W-:Y:S01]  /*11a0*/  FFMA R11, R4, R17, 0.00069999997504055500031 ;  /* 0x3a378034040b7423 */ /* 0x000fe20000000011 */
[----:B------:R-:W-:Y:S01]  /*11b0*/  FFMA R15, R15, R2, 0.00050000002374872565269 ;  /* 0x3a03126f0f0f7423 */ /* 0x000fe20000000002 */
[----:B------:R-:W-:Y:S01]  /*11c0*/  FFMA R13, R13, R8, 0.00060000002849847078323 ;  /* 0x3a1d49520d0d7423 */ /* 0x000fe20000000008 */
[----:B------:R-:W-:Y:S01]  /*11d0*/  FFMA R10, R10, R3, 0.00039999998989515006542 ;  /* 0x39d1b7170a0a7423 */ /* 0x000fe20000000003 */
[----:B------:R-:W-:Y:S01]  /*11e0*/  FFMA R11, R11, R4, 0.00069999997504055500031 ;  /* 0x3a3780340b0b7423 */ /* 0x000fe20000000004 */
[----:B------:R-:W-:Y:S01]  /*11f0*/  FFMA R3, R0, R19, 0.00079999997979030013084 ;  /* 0x3a51b71700037423 */ /* 0x000fe20000000013 */
[----:B------:R-:W-:Y:S01]  /*1200*/  FFMA R15, R15, R2, 0.00050000002374872565269 ;  /* 0x3a03126f0f0f7423 */ /* 0x000fe20000000002 */
[----:B------:R-:W-:Y:S01]  /*1210*/  FFMA R13, R13, R8, 0.00060000002849847078323 ;  /* 0x3a1d49520d0d7423 */ /* 0x000fe20000000008 */
        /* <DEDUP_REMOVED lines=218> */
[----:B------:R-:W-:Y:S01]  /*1fc0*/  FADD R9, R9, R6 ;  /* 0x0000000609097221 */ /* 0x000fe20000000000 */
[----:B------:R-:W-:Y:S01]  /*1fd0*/  FFMA R17, R17, R8, 0.00060000002849847078323 ;  /* 0x3a1d495211117423 */ /* 0x000fe20000000008 */
[----:B------:R-:W-:Y:S01]  /*1fe0*/  FFMA R15, R15, R4, 0.00069999997504055500031 ;  /* 0x3a3780340f0f7423 */ /* 0x000fe20000000004 */
[----:B------:R-:W1:Y:S01]  /*1ff0*/  LDC.64 R2, c[0x0][0x380] ;  /* 0x0000e000ff027b82 */ /* 0x000e620000000a00 */
[----:B------:R-:W-:Y:S01]  /*2000*/  FFMA R13, R13, R0, 0.00079999997979030013084 ;  /* 0x3a51b7170d0d7423 */ /* 0x000fe20000000000 */
[----:B------:R-:W-:Y:S01]  /*2010*/  FFMA R7, R17, R8, 0.00060000002849847078323 ;  /* 0x3a1d495211077423 */ /* 0x000fe20000000008 */
[----:B------:R-:W-:Y:S01]  /*2020*/  FFMA R15, R15, R4, 0.00069999997504055500031 ;  /* 0x3a3780340f0f7423 */ /* 0x000fe20000000004 */
[----:B------:R-:W-:Y:S01]  /*2030*/  FADD R10, R10, R9 ;  /* 0x000000090a0a7221 */ /* 0x000fe20000000000 */
[----:B------:R-:W-:Y:S01]  /*2040*/  FFMA R13, R13, R0, 0.00079999997979030013084 ;  /* 0x3a51b7170d0d7423 */ /* 0x000fe20000000000 */
[----:B------:R-:W-:Y:S01]  /*2050*/  FFMA R8, R7, R8, 0.00060000002849847078323 ;  /* 0x3a1d495207087423 */ /* 0x000fe20000000008 */
[----:B------:R-:W-:Y:S01]  /*2060*/  FFMA R7, R15, R4, 0.00069999997504055500031 ;  /* 0x3a3780340f077423 */ /* 0x000fe20000000004 */
[----:B------:R-:W-:Y:S01]  /*2070*/  FADD R11, R11, R10 ;  /* 0x0000000a0b0b7221 */ /* 0x000fe20000000000 */
[----:B------:R-:W-:-:S02]  /*2080*/  FFMA R13, R13, R0, 0.00079999997979030013084 ;  /* 0x3a51b7170d0d7423 */ /* 0x000fc40000000000 */
[----:B------:R-:W-:Y:S01]  /*2090*/  FFMA R7, R7, R4, 0.00069999997504055500031 ;  /* 0x3a37803407077423 */ /* 0x000fe20000000004 */
[----:B------:R-:W-:Y:S01]  /*20a0*/  FADD R11, R8, R11 ;  /* 0x0000000b080b7221 */ /* 0x000fe20000000000 */
[----:B------:R-:W-:Y:S02]  /*20b0*/  FFMA R13, R13, R0, 0.00079999997979030013084 ;  /* 0x3a51b7170d0d7423 */ /* 0x000fe40000000000 */
[----:B------:R-:W-:Y:S02]  /*20c0*/  FFMA R4, R7, R4, 0.00069999997504055500031 ;  /* 0x3a37803407047423 */ /* 0x000fe40000000004 */
[-C--:B------:R-:W-:Y:S02]  /*20d0*/  FFMA R7, R13, R0.reuse, 0.00079999997979030013084 ;  /* 0x3a51b7170d077423 */ /* 0x080fe40000000000 */
[----:B------:R-:W-:Y:S02]  /*20e0*/  FADD R4, R4, R11 ;  /* 0x0000000b04047221 */ /* 0x000fe40000000000 */
[----:B------:R-:W-:Y:S01]  /*20f0*/  FFMA R7, R7, R0, 0.00079999997979030013084 ;  /* 0x3a51b71707077423 */ /* 0x000fe20000000000 */
[----:B-1----:R-:W-:-:S04]  /*2100*/  IMAD.WIDE R2, R5, 0x4, R2 ;  /* 0x0000000405027825 */ /* 0x002fc800078e0202 */
[----:B------:R-:W-:-:S05]  /*2110*/  FADD R7, R7, R4 ;  /* 0x0000000407077221 */ /* 0x000fca0000000000 */
[----:B0-----:R-:W-:Y:S01]  /*2120*/  STG.E desc[UR4][R2.64], R7 ;  /* 0x0000000702007986 */ /* 0x001fe2000c101904 */
[----:B------:R-:W-:Y:S05]  /*2130*/  EXIT ;  /* 0x000000000000794d */ /* 0x000fea0003800000 */
.L_x_3:
        /* <DEDUP_REMOVED lines=12> */
.L_x_20:


//--------------------- .text._Z11serial_depsPfi  --------------------------
	.section	.text._Z11serial_depsPfi,"ax",@progbits
	.align	128
        .global         _Z11serial_depsPfi
        .type           _Z11serial_depsPfi,@function
        .size           _Z11serial_depsPfi,(.L_x_21 - _Z11serial_depsPfi)
        .other          _Z11serial_depsPfi,@"STO_CUDA_ENTRY STV_DEFAULT"
_Z11serial_depsPfi:
.text._Z11serial_depsPfi:
        /* <DEDUP_REMOVED lines=8> */
[----:B------:R-:W-:Y:S01]  /*0080*/  HFMA2 R0, -RZ, RZ, 1.875, 5.0008296966552734375e-05 ;  /* 0x3f800347ff007431 */ /* 0x000fe200000001ff */
[----:B------:R-:W-:Y:S01]  /*0090*/  MOV R3, 0x38d1b717 ;  /* 0x38d1b71700037802 */ /* 0x000fe20000000f00 */
[----:B------:R-:W0:Y:S01]  /*00a0*/  LDC.64 R4, c[0x0][0x380] ;  /* 0x0000e000ff047b82 */ /* 0x000e220000000a00 */
[----:B------:R-:W1:Y:S03]  /*00b0*/  LDCU.64 UR4, c[0x0][0x358] ;  /* 0x00006b00ff0477ac */ /* 0x000e660008000a00 */
[----:B------:R-:W-:-:S04]  /*00c0*/  FFMA R3, R0, 1, R3 ;  /* 0x3f80000000037823 */ /* 0x000fc80000000003 */
[----:B------:R-:W-:-:S04]  /*00d0*/  FFMA R3, R3, R0, 9.9999997473787516356e-05 ;  /* 0x38d1b71703037423 */ /* 0x000fc80000000000 */
        /* <DEDUP_REMOVED lines=496> */
[----:B------:R-:W-:Y:S01]  /*1fe0*/  FFMA R7, R3, R0, 9.9999997473787516356e-05 ;  /* 0x38d1b71703077423 */ /* 0x000fe20000000000 */
[----:B0-----:R-:W-:-:S04]  /*1ff0*/  IMAD.WIDE R2, R2, 0x4, R4 ;  /* 0x0000000402027825 */ /* 0x001fc800078e0204 */
[----:B------:R-:W-:-:S05]  /*2000*/  FFMA R7, R7, R0, 9.9999997473787516356e-05 ;  /* 0x38d1b71707077423 */ /* 0x000fca0000000000 */
[----:B-1----:R-:W-:Y:S01]  /*2010*/  STG.E desc[UR4][R2.64], R7 ;  /* 0x0000000702007986 */ /* 0x002fe2000c101904 */
[----:B------:R-:W-:Y:S05]  /*2020*/  EXIT ;  /* 0x000000000000794d */ /* 0x000fea0003800000 */
.L_x_4:
        /* <DEDUP_REMOVED lines=13> */
.L_x_21:


//--------------------- .text._Z13integer_heavyPii --------------------------
	.section	.text._Z13integer_heavyPii,"ax",@progbits
	.align	128
        .global         _Z13integer_heavyPii
        .type           _Z13integer_heavyPii,@function
        .size           _Z13integer_heavyPii,(.L_x_22 - _Z13integer_heavyPii)
        .other          _Z13integer_heavyPii,@"STO_CUDA_ENTRY STV_DEFAULT"
_Z13integer_heavyPii:
.text._Z13integer_heavyPii:
        /* <DEDUP_REMOVED lines=8> */
[----:B------:R-:W-:Y:S01]  /*0080*/  IMAD.MOV.U32 R3, RZ, RZ, 0x1f ;  /* 0x0000001fff037424 */ /* 0x000fe200078e00ff */
[----:B------:R-:W0:Y:S03]  /*0090*/  LDCU.64 UR4, c[0x0][0x358] ;  /* 0x00006b00ff0477ac */ /* 0x000e260008000a00 */
[----:B------:R-:W-:-:S05]  /*00a0*/  IMAD R2, R0, R3, 0x11 ;  /* 0x0000001100027424 */ /* 0x000fca00078e0203 */
[----:B------:R-:W-:-:S04]  /*00b0*/  SHF.R.S32.HI R5, RZ, 0x3, R2 ;  /* 0x00000003ff057819 */ /* 0x000fc80000011402 */
[----:B------:R-:W-:-:S05]  /*00c0*/  LOP3.LUT R5, R5, R2, RZ, 0x3c, !PT ;  /* 0x0000000205057212 */ /* 0x000fca00078e3cff */
[----:B------:R-:W-:-:S05]  /*00d0*/  IMAD.SHL.U32 R2, R5, 0x4, RZ ;  /* 0x0000000405027824 */ /* 0x000fca00078e00ff */
[----:B------:R-:W-:-:S05]  /*00e0*/  LOP3.LUT R2, R2, R5, RZ, 0xfc, !PT ;  /* 0x0000000502027212 */ /* 0x000fca00078efcff */
        /* <DEDUP_REMOVED lines=987> */
[----:B------:R-:W-:Y:S02]  /*3ea0*/  LOP3.LUT R2, R5, R2, RZ, 0x3c, !PT ;  /* 0x0000000205027212 */ /* 0x000fe400078e3cff */
[----:B------:R-:W1:Y:S03]  /*3eb0*/  LDC.64 R4, c[0x0][0x380] ;  /* 0x0000e000ff047b82 */ /* 0x000e660000000a00 */
[----:B------:R-:W-:-:S05]  /*3ec0*/  IMAD.SHL.U32 R7, R2, 0x4, RZ ;  /* 0x0000000402077824 */ /* 0x000fca00078e00ff */
[----:B------:R-:W-:-:S05]  /*3ed0*/  LOP3.LUT R2, R7, R2, RZ, 0xfc, !PT ;  /* 0x0000000207027212 */ /* 0x000fca00078efcff */
[----:B------:R-:W-:-:S05]  /*3ee0*/  IMAD R2, R2, R3, 0x11 ;  /* 0x0000001102027424 */ /* 0x000fca00078e0203 */
[----:B------:R-:W-:-:S04]  /*3ef0*/  SHF.R.S32.HI R3, RZ, 0x3, R2 ;  /* 0x00000003ff037819 */ /* 0x000fc80000011402 */
[----:B------:R-:W-:Y:S01]  /*3f00*/  LOP3.LUT R6, R3, R2, RZ, 0x3c, !PT ;  /* 0x0000000203067212 */ /* 0x000fe200078e3cff */
[----:B-1----:R-:W-:-:S04]  /*3f10*/  IMAD.WIDE R2, R0, 0x4, R4 ;  /* 0x0000000400027825 */ /* 0x002fc800078e0204 */
[----:B------:R-:W-:-:S05]  /*3f20*/  IMAD.SHL.U32 R7, R6, 0x4, RZ ;  /* 0x0000000406077824 */ /* 0x000fca00078e00ff */
[----:B------:R-:W-:-:S05]  /*3f30*/  LOP3.LUT R7, R7, R6, RZ, 0xfc, !PT ;  /* 0x0000000607077212 */ /* 0x000fca00078efcff */
[----:B0-----:R-:W-:Y:S01]  /*3f40*/  STG.E desc[UR4][R2.64], R7 ;  /* 0x0000000702007986 */ /* 0x001fe2000c101904 */
[----:B------:R-:W-:Y:S05]  /*3f50*/  EXIT ;  /* 0x000000000000794d */ /* 0x000fea0003800000 */
.L_x_5:
        /* <DEDUP_REMOVED lines=10> */
.L_x_22:


//--------------------- .text._Z20transcendental_heavyPfi --------------------------
	.section	.text._Z20transcendental_heavyPfi,"ax",@progbits
	.align	128
        .global         _Z20transcendental_heavyPfi
        .type           _Z20transcendental_heavyPfi,@function
        .size           _Z20transcendental_heavyPfi,(.L_x_23 - _Z20transcendental_heavyPfi)
        .other          _Z20transcendental_heavyPfi,@"STO_CUDA_ENTRY STV_DEFAULT"
_Z20transcendental_heavyPfi:
.text._Z20transcendental_heavyPfi:
        /* <DEDUP_REMOVED lines=8> */
[----:B------:R-:W-:Y:S01]  /*0080*/  I2FP.F32.S32 R9, R8 ;  /* 0x0000000800097245 */ /* 0x000fe20000201400 */
[----:B------:R-:W-:Y:S01]  /*0090*/  IMAD.MOV.U32 R0, RZ, RZ, 0x3a83126f ;  /* 0x3a83126fff007424 */ /* 0x000fe200078e00ff */
[----:B------:R-:W0:Y:S01]  /*00a0*/  LDCU.64 UR8, c[0x0][0x358] ;  /* 0x00006b00ff0877ac */ /* 0x000e220008000a00 */
[----:B------:R-:W-:Y:S02]  /*00b0*/  IMAD.MOV.U32 R3, RZ, RZ, 0x3bbb989d ;  /* 0x3bbb989dff037424 */ /* 0x000fe400078e00ff */
[----:B------:R-:W-:Y:S01]  /*00c0*/  FFMA R9, R9, R0, 0.10000000149011611938 ;  /* 0x3dcccccd09097423 */ /* 0x000fe20000000000 */
[----:B------:R-:W-:Y:S01]  /*00d0*/  IMAD.MOV.U32 R5, RZ, RZ, 0x437c0000 ;  /* 0x437c0000ff057424 */ /* 0x000fe200078e00ff */
[----:B------:R-:W-:Y:S01]  /*00e0*/  UMOV UR4, URZ ;  /* 0x000000ff00047c82 */ /* 0x000fe20008000000 */
[----:B------:R-:W-:Y:S02]  /*00f0*/  IMAD.MOV.U32 R16, RZ, RZ, RZ ;  /* 0x000000ffff107224 */ /* 0x000fe400078e00ff */
[----:B------:R-:W-:-:S04]  /*0100*/  FMUL R0, R9, -0.0099999997764825820923 ;  /* 0xbc23d70a09007820 */ /* 0x000fc80000400000 */
[----:B------:R-:W-:-:S04]  /*0110*/  FFMA.SAT R2, R0, R3, 0.5 ;  /* 0x3f00000000027423 */ /* 0x000fc80000002003 */
[----:B------:R-:W-:-:S04]  /*0120*/  FFMA.RM R2, R2, R5, 12582913 ;  /* 0x4b40000102027423 */ /* 0x000fc80000004005 */
[C---:B------:R-:W-:Y:S01]  /*0130*/  FADD R3, R2.reuse, -12583039 ;  /* 0xcb40007f02037421 */ /* 0x040fe20000000000 */
[----:B------:R-:W-:-:S03]  /*0140*/  IMAD.SHL.U32 R10, R2, 0x800000, RZ ;  /* 0x00800000020a7824 */ /* 0x000fc600078e00ff */
[----:B------:R-:W-:-:S04]  /*0150*/  FFMA R3, R0, 1.4426950216293334961, -R3 ;  /* 0x3fb8aa3b00037823 */ /* 0x000fc80000000803 */
[----:B------:R-:W-:-:S06]  /*0160*/  FFMA R3, R0, 1.925963033500011079e-08, R3 ;  /* 0x32a5706000037823 */ /* 0x000fcc0000000003 */
[----:B------:R-:W1:Y:S02]  /*0170*/  MUFU.EX2 R3, R3 ;  /* 0x0000000300037308 */ /* 0x000e640000000800 */
[----:B01----:R-:W-:-:S07]  /*0180*/  FMUL R10, R10, R3 ;  /* 0x000000030a0a7220 */ /* 0x003fce0000400000 */
.L_x_16:
[----:B------:R-:W-:Y:S01]  /*0190*/  I2FP.F32.U32 R12, UR4 ;  /* 0x00000004000c7c45 */ /* 0x000fe20008201000 */
[----:B------:R-:W-:Y:S04]  /*01a0*/  BSSY.RECONVERGENT B0, `(.L_x_6) ;  /* 0x000006b000007945 */ /* 0x000fe80003800200 */
[----:B------:R-:W-:-:S04]  /*01b0*/  FFMA R12, R12, 0.0099999997764825820923, R9 ;  /* 0x3c23d70a0c0c7823 */ /* 0x000fc80000000009 */
[C---:B------:R-:W-:Y:S01]  /*01c0*/  FMUL R0, R12.reuse, 0.63661974668502807617 ;  /* 0x3f22f9830c007820 */ /* 0x040fe20000400000 */
[----:B------:R-:W-:-:S05]  /*01d0*/  FSETP.GE.AND P0, PT, |R12|, 105615, PT ;  /* 0x47ce47800c00780b */ /* 0x000fca0003f06200 */
[----:B------:R-:W0:Y:S02]  /*01e0*/  F2I.NTZ R0, R0 ;  /* 0x0000000000007305 */ /* 0x000e240000203100 */
[-C--:B0-----:R-:W-:Y:S02]  /*01f0*/  I2FP.F32.S32 R7, R0.reuse ;  /* 0x0000000000077245 */ /* 0x081fe40000201400 */
[----:B------:R-:W-:-:S03]  /*0200*/  MOV R6, R0 ;  /* 0x0000000000067202 */ /* 0x000fc60000000f00 */
[----:B------:R-:W-:-:S04]  /*0210*/  FFMA R2, R7, -1.5707962512969970703, R12 ;  /* 0xbfc90fda07027823 */ /* 0x000fc8000000000c */
[----:B------:R-:W-:-:S04]  /*0220*/  FFMA R2, R7, -7.5497894158615963534e-08, R2 ;  /* 0xb3a2216807027823 */ /* 0x000fc80000000002 */
[----:B------:R-:W-:-:S04]  /*0230*/  FFMA R7, R7, -5.3903029534742383927e-15, R2 ;  /* 0xa7c234c507077823 */ /* 0x000fc80000000002 */
[----:B------:R-:W-:Y:S01]  /*0240*/  IMAD.MOV.U32 R2, RZ, RZ, R7 ;  /* 0x000000ffff027224 */ /* 0x000fe200078e0007 */
[----:B------:R-:W-:Y:S06]  /*0250*/  @!P0 BRA `(.L_x_7) ;  /* 0x00000004007c8947 */ /* 0x000fec0003800000 */
[----:B------:R-:W-:-:S13]  /*0260*/  FSETP.NEU.AND P0, PT, |R12|, +INF , PT ;  /* 0x7f8000000c00780b */ /* 0x000fda0003f0d200 */
[----:B------:R-:W-:Y:S01]  /*0270*/  @!P0 FMUL R2, RZ, R12 ;  /* 0x0000000cff028220 */ /* 0x000fe20000400000 */
[----:B------:R-:W-:Y:S01]  /*0280*/  @!P0 IMAD.MOV.U32 R0, RZ, RZ, RZ ;  /* 0x000000ffff008224 */ /* 0x000fe200078e00ff */
[----:B------:R-:W-:Y:S06]  /*0290*/  @!P0 BRA `(.L_x_7) ;  /* 0x00000004006c8947 */ /* 0x000fec0003800000 */
[----:B------:R-:W-:Y:S02]  /*02a0*/  IMAD.SHL.U32 R0, R12, 0x100, RZ ;  /* 0x000001000c007824 */ /* 0x000fe400078e00ff */
[----:B------:R-:W-:Y:S02]  /*02b0*/  HFMA2 R14, -RZ, RZ, 0, 0 ;  /* 0x00000000ff0e7431 */ /* 0x000fe400000001ff */
[----:B------:R-:W-:Y:S01]  /*02c0*/  IMAD.MOV.U32 R13, RZ, RZ, RZ ;  /* 0x000000ffff0d7224 */ /* 0x000fe200078e00ff */
[----:B------:R-:W0:Y:S01]  /*02d0*/  LDCU.64 UR10, c[0x4][URZ] ;  /* 0x01000000ff0a77ac */ /* 0x000e220008000a00 */
[----:B------:R-:W-:Y:S01]  /*02e0*/  LOP3.LUT R15, R0, 0x80000000, RZ, 0xfc, !PT ;  /* 0x80000000000f7812 */ /* 0x000fe200078efcff */
[----:B------:R-:W-:Y:S01]  /*02f0*/  UMOV UR6, URZ ;  /* 0x000000ff00067c82 */ /* 0x000fe20008000000 */
[----:B------:R-:W-:-:S05]  /*0300*/  UMOV UR5, URZ ;  /* 0x000000ff00057c82 */ /* 0x000fca0008000000 */
.L_x_8:
[----:B0-----:R-:W-:Y:S02]  /*0310*/  IMAD.U32 R2, RZ, RZ, UR10 ;  /* 0x0000000aff027e24 */ /* 0x001fe4000f8e00ff */
[----:B------:R-:W-:-:S05]  /*0320*/  IMAD.U32 R3, RZ, RZ, UR11 ;  /* 0x0000000bff037e24 */ /* 0x000fca000f8e00ff */
[----:B------:R-:W2:Y:S01]  /*0330*/  LDG.E.CONSTANT R2, desc[UR8][R2.64] ;  /* 0x0000000802027981 */ /* 0x000ea2000c1e9900 */
[----:B------:R-:W-:Y:S01]  /*0340*/  UIADD3 UR5, UPT, UPT, UR5, 0x1, URZ ;  /* 0x0000000105057890 */ /* 0x000fe2000fffe0ff */
[C---:B------:R-:W-:Y:S01]  /*0350*/  ISETP.EQ.AND P0, PT, R14.reuse, RZ, PT ;  /* 0x000000ff0e00720c */ /* 0x040fe20003f02270 */
[----:B------:R-:W-:Y:S01]  /*0360*/  UIADD3 UR10, UP1, UPT, UR10, 0x4, URZ ;  /* 0x000000040a0a7890 */ /* 0x000fe2000ff3e0ff */
[C---:B------:R-:W-:Y:S01]  /*0370*/  ISETP.EQ.AND P1, PT, R14.reuse, 0x4, PT ;  /* 0x000000040e00780c */ /* 0x040fe20003f22270 */
[----:B------:R-:W-:Y:S01]  /*0380*/  UISETP.NE.AND UP0, UPT, UR5, 0x6, UPT ;  /* 0x000000060500788c */ /* 0x000fe2000bf05270 */
[C---:B------:R-:W-:Y:S01]  /*0390*/  ISETP.EQ.AND P2, PT, R14.reuse, 0x8, PT ;  /* 0x000000080e00780c */ /* 0x040fe20003f42270 */
[----:B------:R-:W-:Y:S01]  /*03a0*/  UIADD3.X UR11, UPT, UPT, URZ, UR11, URZ, UP1, !UPT ;  /* 0x0000000bff0b7290 */ /* 0x000fe20008ffe4ff */
[C---:B------:R-:W-:Y:S02]  /*03b0*/  ISETP.EQ.AND P3, PT, R14.reuse, 0xc, PT ;  /* 0x0000000c0e00780c */ /* 0x040fe40003f62270 */
[----:B------:R-:W-:-:S02]  /*03c0*/  ISETP.EQ.AND P4, PT, R14, 0x10, PT ;  /* 0x000000100e00780c */ /* 0x000fc40003f82270 */
[C---:B------:R-:W-:Y:S01]  /*03d0*/  ISETP.EQ.AND P5, PT, R14.reuse, 0x14, PT ;  /* 0x000000140e00780c */ /* 0x040fe20003fa2270 */
[----:B------:R-:W-:Y:S02]  /*03e0*/  VIADD R14, R14, 0x4 ;  /* 0x000000040e0e7836 */ /* 0x000fe40000000000 */
[----:B--2---:R-:W-:-:S03]  /*03f0*/  IMAD.WIDE.U32 R4, R2, R15, RZ ;  /* 0x0000000f02047225 */ /* 0x004fc600078e00ff */
[----:B------:R-:W-:-:S04]  /*0400*/  IADD3 R0, P6, PT, R4, R13, RZ ;  /* 0x0000000d04007210 */ /* 0x000fc80007fde0ff */
[----:B------:R-:W-:Y:S01]  /*0410*/  IADD3.X R13, PT, PT, R5, UR6, RZ, P6, !PT ;  /* 0x00000006050d7c10 */ /* 0x000fe2000b7fe4ff */
[--C-:B------:R-:W-:Y:S01]  /*0420*/  @P0 IMAD.MOV.U32 R11, RZ, RZ, R0.reuse ;  /* 0x000000ffff0b0224 */ /* 0x100fe200078e0000 */
[----:B------:R-:W-:Y:S01]  /*0430*/  @P2 MOV R19, R0 ;  /* 0x0000000000132202 */ /* 0x000fe20000000f00 */
[--C-:B------:R-:W-:Y:S02]  /*0440*/  @P1 IMAD.MOV.U32 R18, RZ, RZ, R0.reuse ;  /* 0x000000ffff121224 */ /* 0x100fe400078e0000 */
[--C-:B------:R-:W-:Y:S02]  /*0450*/  @P3 IMAD.MOV.U32 R20, RZ, RZ, R0.reuse ;  /* 0x000000ffff143224 */ /* 0x100fe400078e0000 */
[--C-:B------:R-:W-:Y:S02]  /*0460*/  @P4 IMAD.MOV.U32 R21, RZ, RZ, R0.reuse ;  /* 0x000000ffff154224 */ /* 0x100fe400078e0000 */
[----:B------:R-:W-:Y:S01]  /*0470*/  @P5 IMAD.MOV.U32 R17, RZ, RZ, R0 ;  /* 0x000000ffff115224 */ /* 0x000fe200078e0000 */
[----:B------:R-:W-:Y:S06]  /*0480*/  BRA.U UP0, `(.L_x_8) ;  /* 0xfffffffd00a07547 */ /* 0x000fec000b83ffff */
[----:B------:R-:W-:Y:S01]  /*0490*/  SHF.R.U32.HI R2, RZ, 0x17, R12 ;  /* 0x00000017ff027819 */ /* 0x000fe2000001160c */
[----:B------:R-:W-:Y:S03]  /*04a0*/  BSSY.RECONVERGENT B1, `(.L_x_9) ;  /* 0x0000028000017945 */ /* 0x000fe60003800200 */
[C---:B------:R-:W-:Y:S02]  /*04b0*/  LOP3.LUT R0, R2.reuse, 0xe0, RZ, 0xc0, !PT ;  /* 0x000000e002007812 */ /* 0x040fe400078ec0ff */
[----:B------:R-:W-:Y:S02]  /*04c0*/  LOP3.LUT P6, RZ, R2, 0x1f, RZ, 0xc0, !PT ;  /* 0x0000001f02ff7812 */ /* 0x000fe400078cc0ff */
[----:B------:R-:W-:-:S04]  /*04d0*/  IADD3 R0, PT, PT, R0, -0x80, RZ ;  /* 0xffffff8000007810 */ /* 0x000fc80007ffe0ff */
[----:B------:R-:W-:-:S05]  /*04e0*/  SHF.R.U32.HI R0, RZ, 0x5, R0 ;  /* 0x00000005ff007819 */ /* 0x000fca0000011600 */
[----:B------:R-:W-:-:S05]  /*04f0*/  IMAD.U32 R5, R0, -0x4, RZ ;  /* 0xfffffffc00057824 */ /* 0x000fca00078e00ff */
[C---:B------:R-:W-:Y:S02]  /*0500*/  ISETP.EQ.AND P3, PT, R5.reuse, -0x18, PT ;  /* 0xffffffe80500780c */ /* 0x040fe40003f62270 */
[C---:B------:R-:W-:Y:S02]  /*0510*/  ISETP.EQ.AND P4, PT, R5.reuse, -0x14, PT ;  /* 0xffffffec0500780c */ /* 0x040fe40003f82270 */
[C---:B------:R-:W-:Y:S02]  /*0520*/  ISETP.EQ.AND P2, PT, R5.reuse, -0x10, PT ;  /* 0xfffffff00500780c */ /* 0x040fe40003f42270 */
[C---:B------:R-:W-:Y:S02]  /*0530*/  ISETP.EQ.AND P1, PT, R5.reuse, -0xc, PT ;  /* 0xfffffff40500780c */ /* 0x040fe40003f22270 */
[C---:B------:R-:W-:Y:S02]  /*0540*/  ISETP.EQ.AND P0, PT, R5.reuse, -0x8, PT ;  /* 0xfffffff80500780c */ /* 0x040fe40003f02270 */
[----:B------:R-:W-:-:S03]  /*0550*/  ISETP.EQ.AND P5, PT, R5, RZ, PT ;  /* 0x000000ff0500720c */ /* 0x000fc60003fa2270 */
[--C-:B------:R-:W-:Y:S01]  /*0560*/  @P3 IMAD.MOV.U32 R0, RZ, RZ, R11.reuse ;  /* 0x000000ffff003224 */ /* 0x100fe200078e000b */
[C---:B------:R-:W-:Y:S01]  /*0570*/  ISETP.EQ.AND P3, PT, R5.reuse, -0x4, PT ;  /* 0xfffffffc0500780c */ /* 0x040fe20003f62270 */
[----:B------:R-:W-:Y:S02]  /*0580*/  @P4 IMAD.MOV.U32 R3, RZ, RZ, R11 ;  /* 0x000000ffff034224 */ /* 0x000fe400078e000b */
[----:B------:R-:W-:Y:S01]  /*0590*/  @P4 IMAD.MOV.U32 R0, RZ, RZ, R18 ;  /* 0x000000ffff004224 */ /* 0x000fe200078e0012 */
[----:B------:R-:W-:Y:S01]  /*05a0*/  ISETP.EQ.AND P4, PT, R5, 0x4, PT ;  /* 0x000000040500780c */ /* 0x000fe20003f82270 */
[--C-:B------:R-:W-:Y:S01]  /*05b0*/  @P2 IMAD.MOV.U32 R0, RZ, RZ, R19.reuse ;  /* 0x000000ffff002224 */ /* 0x100fe200078e0013 */
[----:B------:R-:W-:Y:S01]  /*05c0*/  @P2 MOV R3, R18 ;  /* 0x0000001200032202 */ /* 0x000fe20000000f00 */
[----:B------:R-:W-:Y:S02]  /*05d0*/  @P1 IMAD.MOV.U32 R3, RZ, RZ, R19 ;  /* 0x000000ffff031224 */ /* 0x000fe400078e0013 */
[--C-:B------:R-:W-:Y:S01]  /*05e0*/  @P1 IMAD.MOV.U32 R0, RZ, RZ, R20.reuse ;  /* 0x000000ffff001224 */ /* 0x100fe200078e0014 */
[----:B------:R-:W-:Y:S01]  /*05f0*/  @P0 MOV R0, R21 ;  /* 0x0000001500000202 */ /* 0x000fe20000000f00 */
[----:B------:R-:W-:-:S02]  /*0600*/  @P0 IMAD.MOV.U32 R3, RZ, RZ, R20 ;  /* 0x000000ffff030224 */ /* 0x000fc400078e0014 */
[----:B------:R-:W-:Y:S02]  /*0610*/  @P3 IMAD.MOV.U32 R3, RZ, RZ, R21 ;  /* 0x000000ffff033224 */ /* 0x000fe400078e0015 */
[--C-:B------:R-:W-:Y:S02]  /*0620*/  @P3 IMAD.MOV.U32 R0, RZ, RZ, R17.reuse ;  /* 0x000000ffff003224 */ /* 0x100fe400078e0011 */
[----:B------:R-:W-:Y:S01]  /*0630*/  @P5 IMAD.MOV.U32 R3, RZ, RZ, R17 ;  /* 0x000000ffff035224 */ /* 0x000fe200078e0011 */
[----:B------:R-:W-:Y:S01]  /*0640*/  @P4 MOV R3, R13 ;  /* 0x0000000d00034202 */ /* 0x000fe20000000f00 */
[----:B------:R-:W-:Y:S01]  /*0650*/  @P5 IMAD.MOV.U32 R0, RZ, RZ, R13 ;  /* 0x000000ffff005224 */ /* 0x000fe200078e000d */
[----:B------:R-:W-:Y:S06]  /*0660*/  @!P6 BRA `(.L_x_10) ;  /* 0x00000000002ce947 */ /* 0x000fec0003800000 */
[----:B------:R-:W-:Y:S01]  /*0670*/  @P2 IMAD.MOV.U32 R4, RZ, RZ, R11 ;  /* 0x000000ffff042224 */ /* 0x000fe200078e000b */
[----:B------:R-:W-:Y:S01]  /*0680*/  LOP3.LUT R2, R2, 0x1f, RZ, 0xc0, !PT ;  /* 0x0000001f02027812 */ /* 0x000fe200078ec0ff */
[----:B------:R-:W-:Y:S02]  /*0690*/  @P1 IMAD.MOV.U32 R4, RZ, RZ, R18 ;  /* 0x000000ffff041224 */ /* 0x000fe400078e0012 */
[----:B------:R-:W-:Y:S01]  /*06a0*/  @P0 IMAD.MOV.U32 R4, RZ, RZ, R19 ;  /* 0x000000ffff040224 */ /* 0x000fe200078e0013 */
[----:B------:R-:W-:Y:S01]  /*06b0*/  ISETP.EQ.AND P0, PT, R5, 0x8, PT ;  /* 0x000000080500780c */ /* 0x000fe20003f02270 */
[----:B------:R-:W-:Y:S01]  /*06c0*/  @P3 IMAD.MOV.U32 R4, RZ, RZ, R20 ;  /* 0x000000ffff043224 */ /* 0x000fe200078e0014 */
[----:B------:R-:W-:Y:S01]  /*06d0*/  @P5 MOV R4, R21 ;  /* 0x0000001500045202 */ /* 0x000fe20000000f00 */
[----:B------:R-:W-:Y:S01]  /*06e0*/  @P4 IMAD.MOV.U32 R4, RZ, RZ, R17 ;  /* 0x000000ffff044224 */ /* 0x000fe200078e0011 */
[----:B------:R-:W-:-:S09]  /*06f0*/  SHF.L.W.U32.HI R0, R3, R2, R0 ;  /* 0x0000000203007219 */ /* 0x000fd20000010e00 */
[----:B------:R-:W-:-:S05]  /*0700*/  @P0 IMAD.MOV.U32 R4, RZ, RZ, R13 ;  /* 0x000000ffff040224 */ /* 0x000fca00078e000d */
[----:B------:R-:W-:-:S07]  /*0710*/  SHF.L.W.U32.HI R3, R4, R2, R3 ;  /* 0x0000000204037219 */ /* 0x000fce0000010e03 */
.L_x_10:
[----:B------:R-:W-:Y:S05]  /*0720*/  BSYNC.RECONVERGENT B1 ;  /* 0x0000000000017941 */ /* 0x000fea0003800200 */
.L_x_9:
[C-C-:B------:R-:W-:Y:S01]  /*0730*/  SHF.L.W.U32.HI R13, R3.reuse, 0x2, R0.reuse ;  /* 0x00000002030d7819 */ /* 0x140fe20000010e00 */
[----:B------:R-:W-:Y:S01]  /*0740*/  IMAD.SHL.U32 R3, R3, 0x4, RZ ;  /* 0x0000000403037824 */ /* 0x000fe200078e00ff */
[----:B------:R-:W-:Y:S01]  /*0750*/  UMOV UR6, 0x54442d19 ;  /* 0x54442d1900067882 */ /* 0x000fe20000000000 */
[----:B------:R-:W-:Y:S01]  /*0760*/  UMOV UR7, 0x3bf921fb ;  /* 0x3bf921fb00077882 */ /* 0x000fe20000000000 */
[----:B------:R-:W-:Y:S02]  /*0770*/  SHF.R.S32.HI R4, RZ, 0x1f, R13 ;  /* 0x0000001fff047819 */ /* 0x000fe4000001140d */
[----:B------:R-:W-:Y:S02]  /*0780*/  SHF.R.U32.HI R0, RZ, 0x1e, R0 ;  /* 0x0000001eff007819 */ /* 0x000fe40000011600 */
[C---:B------:R-:W-:Y:S02]  /*0790*/  LOP3.LUT R2, R4.reuse, R3, RZ, 0x3c, !PT ;  /* 0x0000000304027212 */ /* 0x040fe400078e3cff */
[----:B------:R-:W-:-:S02]  /*07a0*/  LOP3.LUT R3, R4, R13, RZ, 0x3c, !PT ;  /* 0x0000000d04037212 */ /* 0x000fc400078e3cff */
[----:B------:R-:W-:Y:S02]  /*07b0*/  ISETP.GE.AND P0, PT, R12, RZ, PT ;  /* 0x000000ff0c00720c */ /* 0x000fe40003f06270 */
[C---:B------:R-:W-:Y:S02]  /*07c0*/  LEA.HI R0, R13.reuse, R0, RZ, 0x1 ;  /* 0x000000000d007211 */ /* 0x040fe400078f08ff */
[----:B------:R-:W0:Y:S01]  /*07d0*/  I2F.F64.S64 R2, R2 ;  /* 0x0000000200027312 */ /* 0x000e220000301c00 */
[----:B------:R-:W-:Y:S02]  /*07e0*/  LOP3.LUT R14, R13, R12, RZ, 0x3c, !PT ;  /* 0x0000000c0d0e7212 */ /* 0x000fe400078e3cff */
[----:B------:R-:W-:Y:S02]  /*07f0*/  IMAD.MOV R13, RZ, RZ, -R0 ;  /* 0x000000ffff0d7224 */ /* 0x000fe400078e0a00 */
[----:B------:R-:W-:-:S04]  /*0800*/  ISETP.GE.AND P1, PT, R14, RZ, PT ;  /* 0x000000ff0e00720c */ /* 0x000fc80003f26270 */
[----:B------:R-:W-:Y:S01]  /*0810*/  @!P0 MOV R0, R13 ;  /* 0x0000000d00008202 */ /* 0x000fe20000000f00 */
[----:B0-----:R-:W-:-:S10]  /*0820*/  DMUL R4, R2, UR6 ;  /* 0x0000000602047c28 */ /* 0x001fd40008000000 */
[----:B------:R-:W0:Y:S02]  /*0830*/  F2F.F32.F64 R4, R4 ;  /* 0x0000000400047310 */ /* 0x000e240000301000 */
[----:B0-----:R-:W-:-:S07]  /*0840*/  FSEL R2, -R4, R4, !P1 ;  /* 0x0000000404027208 */ /* 0x001fce0004800100 */
.L_x_7:
[----:B------:R-:W-:Y:S05]  /*0850*/  BSYNC.RECONVERGENT B0 ;  /* 0x0000000000007941 */ /* 0x000fea0003800200 */
.L_x_6:
[----:B------:R-:W-:Y:S02]  /*0860*/  IMAD.MOV.U32 R14, RZ, RZ, 0x37cbac00 ;  /* 0x37cbac00ff0e7424 */ /* 0x000fe400078e00ff */
[----:B------:R-:W-:Y:S01]  /*0870*/  FMUL R3, R2, R2 ;  /* 0x0000000202037220 */ /* 0x000fe20000400000 */
[C---:B------:R-:W-:Y:S01]  /*0880*/  LOP3.LUT R5, R0.reuse, 0x1, RZ, 0xc0, !PT ;  /* 0x0000000100057812 */ /* 0x040fe200078ec0ff */
[----:B------:R-:W-:Y:S01]  /*0890*/  IMAD.MOV.U32 R15, RZ, RZ, 0x3d2aaabb ;  /* 0x3d2aaabbff0f7424 */ /* 0x000fe200078e00ff */
[----:B------:R-:W-:Y:S01]  /*08a0*/  LOP3.LUT P1, RZ, R0, 0x2, RZ, 0xc0, !PT ;  /* 0x0000000200ff7812 */ /* 0x000fe2000782c0ff */
[----:B------:R-:W-:Y:S01]  /*08b0*/  FFMA R4, R3, R14, -0.0013887860113754868507 ;  /* 0xbab607ed03047423 */ /* 0x000fe2000000000e */
[----:B------:R-:W-:Y:S01]  /*08c0*/  ISETP.NE.U32.AND P0, PT, R5, 0x1, PT ;  /* 0x000000010500780c */ /* 0x000fe20003f05070 */
[----:B------:R-:W-:Y:S01]  /*08d0*/  IMAD.MOV.U32 R13, RZ, RZ, 0x3effffff ;  /* 0x3effffffff0d7424 */ /* 0x000fe200078e00ff */
[----:B------:R-:W-:Y:S02]  /*08e0*/  BSSY.RECONVERGENT B0, `(.L_x_11) ;  /* 0x0000068000007945 */ /* 0x000fe40003800200 */
[----:B------:R-:W-:-:S02]  /*08f0*/  FSEL R4, R4, -0.00019574658654164522886, !P0 ;  /* 0xb94d415304047808 */ /* 0x000fc40004000000 */
[----:B------:R-:W-:Y:S02]  /*0900*/  FSEL R22, R15, 0.0083327032625675201416, !P0 ;  /* 0x3c0885e40f167808 */ /* 0x000fe40004000000 */
[----:B------:R-:W-:Y:S02]  /*0910*/  FSEL R0, R2, 1, P0 ;  /* 0x3f80000002007808 */ /* 0x000fe40000000000 */
[----:B------:R-:W-:Y:S01]  /*0920*/  FSEL R23, -R13, -0.16666662693023681641, !P0 ;  /* 0xbe2aaaa80d177808 */ /* 0x000fe20004000100 */
[C---:B------:R-:W-:Y:S01]  /*0930*/  FFMA R4, R3.reuse, R4, R22 ;  /* 0x0000000403047223 */ /* 0x040fe20000000016 */
[----:B------:R-:W-:Y:S01]  /*0940*/  FSETP.GE.AND P0, PT, |R12|, 105615, PT ;  /* 0x47ce47800c00780b */ /* 0x000fe20003f06200 */
[C---:B------:R-:W-:Y:S02]  /*0950*/  FFMA R5, R3.reuse, R0, RZ ;  /* 0x0000000003057223 */ /* 0x040fe400000000ff */
[----:B------:R-:W-:-:S04]  /*0960*/  FFMA R4, R3, R4, R23 ;  /* 0x0000000403047223 */ /* 0x000fc80000000017 */
[----:B------:R-:W-:-:S04]  /*0970*/  FFMA R5, R5, R4, R0 ;  /* 0x0000000405057223 */ /* 0x000fc80000000000 */
[----:B------:R-:W-:-:S04]  /*0980*/  @P1 FADD R5, RZ, -R5 ;  /* 0x80000005ff051221 */ /* 0x000fc80000000000 */
[----:B------:R-:W-:Y:S01]  /*0990*/  FADD R16, R5, R16 ;  /* 0x0000001005107221 */ /* 0x000fe20000000000 */
[----:B------:R-:W-:Y:S06]  /*09a0*/  @!P0 BRA `(.L_x_12) ;  /* 0x00000004006c8947 */ /* 0x000fec0003800000 */
[----:B------:R-:W-:-:S13]  /*09b0*/  FSETP.NEU.AND P0, PT, |R12|, +INF , PT ;  /* 0x7f8000000c00780b */ /* 0x000fda0003f0d200 */
[----:B------:R-:W-:Y:S01]  /*09c0*/  @!P0 FMUL R7, RZ, R12 ;  /* 0x0000000cff078220 */ /* 0x000fe20000400000 */
[----:B------:R-:W-:Y:S01]  /*09d0*/  @!P0 IMAD.MOV.U32 R6, RZ, RZ, RZ ;  /* 0x000000ffff068224 */ /* 0x000fe200078e00ff */
[----:B------:R-:W-:Y:S06]  /*09e0*/  @!P0 BRA `(.L_x_12) ;  /* 0x00000004005c8947 */ /* 0x000fec0003800000 */
[----:B------:R-:W0:Y:S01]  /*09f0*/  LDC.64 R2, c[0x4][RZ] ;  /* 0x01000000ff027b82 */ /* 0x000e220000000a00 */
[----:B------:R-:W-:Y:S01]  /*0a00*/  SHF.L.U32 R0, R12, 0x8, RZ ;  /* 0x000000080c007819 */ /* 0x000fe200000006ff */
[----:B------:R-:W-:Y:S01]  /*0a10*/  IMAD.MOV.U32 R23, RZ, RZ, RZ ;  /* 0x000000ffff177224 */ /* 0x000fe200078e00ff */
[----:B------:R-:W-:Y:S01]  /*0a20*/  UMOV UR5, URZ ;  /* 0x000000ff00057c82 */ /* 0x000fe20008000000 */
[----:B------:R-:W-:Y:S01]  /*0a30*/  IMAD.MOV.U32 R25, RZ, RZ, RZ ;  /* 0x000000ffff197224 */ /* 0x000fe200078e00ff */
[----:B------:R-:W-:-:S07]  /*0a40*/  LOP3.LUT R27, R0, 0x80000000, RZ, 0xfc, !PT ;  /* 0x80000000001b7812 */ /* 0x000fce00078efcff */
.L_x_13:
[----:B0-----:R-:W-:-:S06]  /*0a50*/  IMAD.WIDE.U32 R4, R25, 0x4, R2 ;  /* 0x0000000419047825 */ /* 0x001fcc00078e0002 */
[----:B------:R-:W2:Y:S01]  /*0a60*/  LDG.E.CONSTANT R4, desc[UR8][R4.64] ;  /* 0x0000000804047981 */ /* 0x000ea2000c1e9900 */
[C---:B------:R-:W-:Y:S02]  /*0a70*/  IMAD.SHL.U32 R0, R25.reuse, 0x4, RZ ;  /* 0x0000000419007824 */ /* 0x040fe400078e00ff */
[----:B------:R-:W-:-:S03]  /*0a80*/  VIADD R25, R25, 0x1 ;  /* 0x0000000119197836 */ /* 0x000fc60000000000 */
[C---:B------:R-:W-:Y:S02]  /*0a90*/  ISETP.EQ.AND P0, PT, R0.reuse, RZ, PT ;  /* 0x000000ff0000720c */ /* 0x040fe40003f02270 */
[C---:B------:R-:W-:Y:S02]  /*0aa0*/  ISETP.EQ.AND P5, PT, R0.reuse, 0x4, PT ;  /* 0x000000040000780c */ /* 0x040fe40003fa2270 */
[C---:B------:R-:W-:Y:S02]  /*0ab0*/  ISETP.EQ.AND P4, PT, R0.reuse, 0x8, PT ;  /* 0x000000080000780c */ /* 0x040fe40003f82270 */
[C---:B------:R-:W-:Y:S02]  /*0ac0*/  ISETP.EQ.AND P3, PT, R0.reuse, 0xc, PT ;  /* 0x0000000c0000780c */ /* 0x040fe40003f62270 */
[C---:B------:R-:W-:Y:S02]  /*0ad0*/  ISETP.EQ.AND P2, PT, R0.reuse, 0x10, PT ;  /* 0x000000100000780c */ /* 0x040fe40003f42270 */
[----:B------:R-:W-:Y:S01]  /*0ae0*/  ISETP.EQ.AND P1, PT, R0, 0x14, PT ;  /* 0x000000140000780c */ /* 0x000fe20003f22270 */
[----:B--2---:R-:W-:-:S03]  /*0af0*/  IMAD.WIDE.U32 R6, R4, R27, RZ ;  /* 0x0000001b04067225 */ /* 0x004fc600078e00ff */
[----:B------:R-:W-:-:S04]  /*0b00*/  IADD3 R0, P6, PT, R6, R23, RZ ;  /* 0x0000001706007210 */ /* 0x000fc80007fde0ff */
[----:B------:R-:W-:Y:S01]  /*0b10*/  IADD3.X R23, PT, PT, R7, UR5, RZ, P6, !PT ;  /* 0x0000000507177c10 */ /* 0x000fe2000b7fe4ff */
[--C-:B------:R-:W-:Y:S01]  /*0b20*/  @P5 IMAD.MOV.U32 R18, RZ, RZ, R0.reuse ;  /* 0x000000ffff125224 */ /* 0x100fe200078e0000 */
[----:B------:R-:W-:Y:S01]  /*0b30*/  ISETP.NE.AND P6, PT, R25, 0x6, PT ;  /* 0x000000061900780c */ /* 0x000fe20003fc5270 */
[--C-:B------:R-:W-:Y:S01]  /*0b40*/  @P4 IMAD.MOV.U32 R19, RZ, RZ, R0.reuse ;  /* 0x000000ffff134224 */ /* 0x100fe200078e0000 */
[-C--:B------:R-:W-:Y:S01]  /*0b50*/  @P0 MOV R11, R0.reuse ;  /* 0x00000000000b0202 */ /* 0x080fe20000000f00 */
[--C-:B------:R-:W-:Y:S01]  /*0b60*/  @P3 IMAD.MOV.U32 R20, RZ, RZ, R0.reuse ;  /* 0x000000ffff143224 */ /* 0x100fe200078e0000 */
[----:B------:R-:W-:Y:S01]  /*0b70*/  @P1 MOV R17, R0 ;  /* 0x0000000000111202 */ /* 0x000fe20000000f00 */
[----:B------:R-:W-:-:S08]  /*0b80*/  @P2 IMAD.MOV.U32 R21, RZ, RZ, R0 ;  /* 0x000000ffff152224 */ /* 0x000fd000078e0000 */
[----:B------:R-:W-:Y:S05]  /*0b90*/  @P6 BRA `(.L_x_13) ;  /* 0xfffffffc00ac6947 */ /* 0x000fea000383ffff */
[----:B------:R-:W-:Y:S01]  /*0ba0*/  SHF.R.U32.HI R4, RZ, 0x17, R12 ;  /* 0x00000017ff047819 */ /* 0x000fe2000001160c */
[----:B------:R-:W-:Y:S03]  /*0bb0*/  BSSY.RECONVERGENT B1, `(.L_x_14) ;  /* 0x0000028000017945 */ /* 0x000fe60003800200 */
[C---:B------:R-:W-:Y:S02]  /*0bc0*/  LOP3.LUT R0, R4.reuse, 0xe0, RZ, 0xc0, !PT ;  /* 0x000000e004007812 */ /* 0x040fe400078ec0ff */
[----:B------:R-:W-:-:S03]  /*0bd0*/  LOP3.LUT P6, RZ, R4, 0x1f, RZ, 0xc0, !PT ;  /* 0x0000001f04ff7812 */ /* 0x000fc600078cc0ff */
[----:B------:R-:W-:-:S05]  /*0be0*/  VIADD R0, R0, 0xffffff80 ;  /* 0xffffff8000007836 */ /* 0x000fca0000000000 */
[----:B------:R-:W-:-:S05]  /*0bf0*/  SHF.R.U32.HI R0, RZ, 0x5, R0 ;  /* 0x00000005ff007819 */ /* 0x000fca0000011600 */
[----:B------:R-:W-:-:S05]  /*0c00*/  IMAD.U32 R5, R0, -0x4, RZ ;  /* 0xfffffffc00057824 */ /* 0x000fca00078e00ff */
[C---:B------:R-:W-:Y:S02]  /*0c10*/  ISETP.EQ.AND P3, PT, R5.reuse, -0x18, PT ;  /* 0xffffffe80500780c */ /* 0x040fe40003f62270 */
[C---:B------:R-:W-:Y:S02]  /*0c20*/  ISETP.EQ.AND P4, PT, R5.reuse, -0x14, PT ;  /* 0xffffffec0500780c */ /* 0x040fe40003f82270 */
[C---:B------:R-:W-:Y:S02]  /*0c30*/  ISETP.EQ.AND P2, PT, R5.reuse, -0x10, PT ;  /* 0xfffffff00500780c */ /* 0x040fe40003f42270 */
[C---:B------:R-:W-:Y:S02]  /*0c40*/  ISETP.EQ.AND P1, PT, R5.reuse, -0xc, PT ;  /* 0xfffffff40500780c */ /* 0x040fe40003f22270 */
[C---:B------:R-:W-:Y:S02]  /*0c50*/  ISETP.EQ.AND P0, PT, R5.reuse, -0x8, PT ;  /* 0xfffffff80500780c */ /* 0x040fe40003f02270 */
[----:B------:R-:W-:-:S03]  /*0c60*/  ISETP.EQ.AND P5, PT, R5, 0x4, PT ;  /* 0x000000040500780c */ /* 0x000fc60003fa2270 */
[--C-:B------:R-:W-:Y:S01]  /*0c70*/  @P3 IMAD.MOV.U32 R0, RZ, RZ, R11.reuse ;  /* 0x000000ffff003224 */ /* 0x100fe200078e000b */
[C---:B------:R-:W-:Y:S01]  /*0c80*/  ISETP.EQ.AND P3, PT, R5.reuse, -0x4, PT ;  /* 0xfffffffc0500780c */ /* 0x040fe20003f62270 */
[----:B------:R-:W-:Y:S01]  /*0c90*/  @P4 IMAD.MOV.U32 R2, RZ, RZ, R11 ;  /* 0x000000ffff024224 */ /* 0x000fe200078e000b */
[----:B------:R-:W-:Y:S01]  /*0ca0*/  @P4 MOV R0, R18 ;  /* 0x0000001200004202 */ /* 0x000fe20000000f00 */
[----:B------:R-:W-:Y:S01]  /*0cb0*/  @P2 IMAD.MOV.U32 R2, RZ, RZ, R18 ;  /* 0x000000ffff022224 */ /* 0x000fe200078e0012 */
[----:B------:R-:W-:Y:S01]  /*0cc0*/  ISETP.EQ.AND P4, PT, R5, RZ, PT ;  /* 0x000000ff0500720c */ /* 0x000fe20003f82270 */
[--C-:B------:R-:W-:Y:S02]  /*0cd0*/  @P2 IMAD.MOV.U32 R0, RZ, RZ, R19.reuse ;  /* 0x000000ffff002224 */ /* 0x100fe400078e0013 */
[----:B------:R-:W-:Y:S01]  /*0ce0*/  @P1 IMAD.MOV.U32 R2, RZ, RZ, R19 ;  /* 0x000000ffff021224 */ /* 0x000fe200078e0013 */
[----:B------:R-:W-:Y:S01]  /*0cf0*/  @P0 MOV R2, R20 ;  /* 0x0000001400020202 */ /* 0x000fe20000000f00 */
[----:B------:R-:W-:-:S02]  /*0d00*/  @P1 IMAD.MOV.U32 R0, RZ, RZ, R20 ;  /* 0x000000ffff001224 */ /* 0x000fc400078e0014 */
[--C-:B------:R-:W-:Y:S02]  /*0d10*/  @P0 IMAD.MOV.U32 R0, RZ, RZ, R21.reuse ;  /* 0x000000ffff000224 */ /* 0x100fe400078e0015 */
[----:B------:R-:W-:Y:S02]  /*0d20*/  @P3 IMAD.MOV.U32 R2, RZ, RZ, R21 ;  /* 0x000000ffff023224 */ /* 0x000fe400078e0015 */
[--C-:B------:R-:W-:Y:S02]  /*0d30*/  @P3 IMAD.MOV.U32 R0, RZ, RZ, R17.reuse ;  /* 0x000000ffff003224 */ /* 0x100fe400078e0011 */
[----:B------:R-:W-:Y:S01]  /*0d40*/  @P4 IMAD.MOV.U32 R2, RZ, RZ, R17 ;  /* 0x000000ffff024224 */ /* 0x000fe200078e0011 */
[----:B------:R-:W-:Y:S01]  /*0d50*/  @P4 MOV R0, R23 ;  /* 0x0000001700004202 */ /* 0x000fe20000000f00 */
[----:B------:R-:W-:Y:S01]  /*0d60*/  @P5 IMAD.MOV.U32 R2, RZ, RZ, R23 ;  /* 0x000000ffff025224 */ /* 0x000fe200078e0017 */
[----:B------:R-:W-:Y:S06]  /*0d70*/  @!P6 BRA `(.L_x_15) ;  /* 0x00000000002ce947 */ /* 0x000fec0003800000 */
[----:B------:R-:W-:Y:S02]  /*0d80*/  @P2 IMAD.MOV.U32 R3, RZ, RZ, R11 ;  /* 0x000000ffff032224 */ /* 0x000fe400078e000b */
[----:B------:R-:W-:Y:S02]  /*0d90*/  @P1 IMAD.MOV.U32 R3, RZ, RZ, R18 ;  /* 0x000000ffff031224 */ /* 0x000fe400078e0012 */
[----:B------:R-:W-:Y:S01]  /*0da0*/  @P0 IMAD.MOV.U32 R3, RZ, RZ, R19 ;  /* 0x000000ffff030224 */ /* 0x000fe200078e0013 */
[----:B------:R-:W-:Y:S02]  /*0db0*/  ISETP.EQ.AND P0, PT, R5, 0x8, PT ;  /* 0x000000080500780c */ /* 0x000fe40003f02270 */
[----:B------:R-:W-:Y:S01]  /*0dc0*/  @P3 MOV R3, R20 ;  /* 0x0000001400033202 */ /* 0x000fe20000000f00 */
[----:B------:R-:W-:Y:S01]  /*0dd0*/  @P4 IMAD.MOV.U32 R3, RZ, RZ, R21 ;  /* 0x000000ffff034224 */ /* 0x000fe200078e0015 */
[----:B------:R-:W-:Y:S01]  /*0de0*/  LOP3.LUT R5, R4, 0x1f, RZ, 0xc0, !PT ;  /* 0x0000001f04057812 */ /* 0x000fe200078ec0ff */
[----:B------:R-:W-:-:S03]  /*0df0*/  @P5 IMAD.MOV.U32 R3, RZ, RZ, R17 ;  /* 0x000000ffff035224 */ /* 0x000fc600078e0011 */
[----:B------:R-:W-:-:S05]  /*0e00*/  SHF.L.W.U32.HI R0, R2, R5, R0 ;  /* 0x0000000502007219 */ /* 0x000fca0000010e00 */
[----:B------:R-:W-:-:S05]  /*0e10*/  @P0 IMAD.MOV.U32 R3, RZ, RZ, R23 ;  /* 0x000000ffff030224 */ /* 0x000fca00078e0017 */
[----:B------:R-:W-:-:S07]  /*0e20*/  SHF.L.W.U32.HI R2, R3, R5, R2 ;  /* 0x0000000503027219 */ /* 0x000fce0000010e02 */
.L_x_15:
[----:B------:R-:W-:Y:S05]  /*0e30*/  BSYNC.RECONVERGENT B1 ;  /* 0x0000000000017941 */ /* 0x000fea0003800200 */
.L_x_14:
[C---:B------:R-:W-:Y:S01]  /*0e40*/  SHF.L.W.U32.HI R7, R2.reuse, 0x2, R0 ;  /* 0x0000000202077819 */ /* 0x040fe20000010e00 */
[----:B------:R-:W-:Y:S01]  /*0e50*/  IMAD.SHL.U32 R2, R2, 0x4, RZ ;  /* 0x0000000402027824 */ /* 0x000fe200078e00ff */
[----:B------:R-:W-:Y:S01]  /*0e60*/  UMOV UR6, 0x54442d19 ;  /* 0x54442d1900067882 */ /* 0x000fe20000000000 */
[----:B------:R-:W-:Y:S01]  /*0e70*/  UMOV UR7, 0x3bf921fb ;  /* 0x3bf921fb00077882 */ /* 0x000fe20000000000 */
[----:B------:R-:W-:Y:S02]  /*0e80*/  SHF.R.S32.HI R3, RZ, 0x1f, R7 ;  /* 0x0000001fff037819 */ /* 0x000fe40000011407 */
[----:B------:R-:W-:Y:S02]  /*0e90*/  ISETP.GE.AND P1, PT, R12, RZ, PT ;  /* 0x000000ff0c00720c */ /* 0x000fe40003f26270 */
[C---:B------:R-:W-:Y:S02]  /*0ea0*/  LOP3.LUT R2, R3.reuse, R2, RZ, 0x3c, !PT ;  /* 0x0000000203027212 */ /* 0x040fe400078e3cff */
[----:B------:R-:W-:-:S02]  /*0eb0*/  LOP3.LUT R3, R3, R7, RZ, 0x3c, !PT ;  /* 0x0000000703037212 */ /* 0x000fc400078e3cff */
[----:B------:R-:W-:Y:S02]  /*0ec0*/  SHF.R.U32.HI R0, RZ, 0x1e, R0 ;  /* 0x0000001eff007819 */ /* 0x000fe40000011600 */
[C---:B------:R-:W-:Y:S02]  /*0ed0*/  LOP3.LUT R12, R7.reuse, R12, RZ, 0x3c, !PT ;  /* 0x0000000c070c7212 */ /* 0x040fe400078e3cff */
[----:B------:R-:W0:Y:S01]  /*0ee0*/  I2F.F64.S64 R2, R2 ;  /* 0x0000000200027312 */ /* 0x000e220000301c00 */
[----:B------:R-:W-:Y:S02]  /*0ef0*/  LEA.HI R6, R7, R0, RZ, 0x1 ;  /* 0x0000000007067211 */ /* 0x000fe400078f08ff */
[----:B------:R-:W-:Y:S02]  /*0f00*/  ISETP.GE.AND P0, PT, R12, RZ, PT ;  /* 0x000000ff0c00720c */ /* 0x000fe40003f06270 */
[----:B------:R-:W-:-:S05]  /*0f10*/  IADD3 R0, PT, PT, -R6, RZ, RZ ;  /* 0x000000ff06007210 */ /* 0x000fca0007ffe1ff */
[----:B------:R-:W-:Y:S01]  /*0f20*/  @!P1 IMAD.MOV.U32 R6, RZ, RZ, R0 ;  /* 0x000000ffff069224 */ /* 0x000fe200078e0000 */
[----:B0-----:R-:W-:-:S10]  /*0f30*/  DMUL R4, R2, UR6 ;  /* 0x0000000602047c28 */ /* 0x001fd40008000000 */
[----:B------:R-:W0:Y:S02]  /*0f40*/  F2F.F32.F64 R4, R4 ;  /* 0x0000000400047310 */ /* 0x000e240000301000 */
[----:B0-----:R-:W-:-:S07]  /*0f50*/  FSEL R7, -R4, R4, !P0 ;  /* 0x0000000404077208 */ /* 0x001fce0004000100 */
.L_x_12:
[----:B------:R-:W-:Y:S05]  /*0f60*/  BSYNC.RECONVERGENT B0 ;  /* 0x0000000000007941 */ /* 0x000fea0003800200 */
.L_x_11:
[----:B------:R-:W-:Y:S01]  /*0f70*/  FMUL R3, R7, R7 ;  /* 0x0000000707037220 */ /* 0x000fe20000400000 */
[C---:B------:R-:W-:Y:S01]  /*0f80*/  LOP3.LUT R0, R6.reuse, 0x1, RZ, 0xc0, !PT ;  /* 0x0000000106007812 */ /* 0x040fe200078ec0ff */
[----:B------:R-:W-:Y:S01]  /*0f90*/  VIADD R6, R6, 0x1 ;  /* 0x0000000106067836 */ /* 0x000fe20000000000 */
[----:B------:R-:W-:Y:S01]  /*0fa0*/  UIADD3 UR4, UPT, UPT, UR4, 0x1, URZ ;  /* 0x0000000104047890 */ /* 0x000fe2000fffe0ff */
[----:B------:R-:W-:Y:S01]  /*0fb0*/  FFMA R14, R3, R14, -0.0013887860113754868507 ;  /* 0xbab607ed030e7423 */ /* 0x000fe2000000000e */
[----:B------:R-:W-:Y:S02]  /*0fc0*/  ISETP.NE.U32.AND P0, PT, R0, 0x1, PT ;  /* 0x000000010000780c */ /* 0x000fe40003f05070 */
[----:B------:R-:W-:Y:S01]  /*0fd0*/  LOP3.LUT P1, RZ, R6, 0x2, RZ, 0xc0, !PT ;  /* 0x0000000206ff7812 */ /* 0x000fe2000782c0ff */
[----:B------:R-:W-:Y:S01]  /*0fe0*/  UISETP.NE.AND UP0, UPT, UR4, 0x32, UPT ;  /* 0x000000320400788c */ /* 0x000fe2000bf05270 */
[----:B------:R-:W-:Y:S02]  /*0ff0*/  FSEL R2, R15, 0.0083327032625675201416, P0 ;  /* 0x3c0885e40f027808 */ /* 0x000fe40000000000 */
[----:B------:R-:W-:-:S02]  /*1000*/  FSEL R14, R14, -0.00019574658654164522886, P0 ;  /* 0xb94d41530e0e7808 */ /* 0x000fc40000000000 */
[----:B------:R-:W-:Y:S02]  /*1010*/  FSEL R0, R7, 1, !P0 ;  /* 0x3f80000007007808 */ /* 0x000fe40004000000 */
[----:B------:R-:W-:Y:S01]  /*1020*/  FSEL R13, -R13, -0.16666662693023681641, P0 ;  /* 0xbe2aaaa80d0d7808 */ /* 0x000fe20000000100 */
[C---:B------:R-:W-:Y:S02]  /*1030*/  FFMA R2, R3.reuse, R14, R2 ;  /* 0x0000000e03027223 */ /* 0x040fe40000000002 */
[C---:B------:R-:W-:Y:S02]  /*1040*/  FFMA R5, R3.reuse, R0, RZ ;  /* 0x0000000003057223 */ /* 0x040fe400000000ff */
[----:B------:R-:W-:-:S04]  /*1050*/  FFMA R2, R3, R2, R13 ;  /* 0x0000000203027223 */ /* 0x000fc8000000000d */
[----:B------:R-:W-:-:S04]  /*1060*/  FFMA R5, R5, R2, R0 ;  /* 0x0000000205057223 */ /* 0x000fc80000000000 */
[----:B------:R-:W-:-:S04]  /*1070*/  @P1 FADD R5, RZ, -R5 ;  /* 0x80000005ff051221 */ /* 0x000fc80000000000 */
[----:B------:R-:W-:-:S04]  /*1080*/  FADD R5, R16, R5 ;  /* 0x0000000510057221 */ /* 0x000fc80000000000 */
[----:B------:R-:W-:Y:S01]  /*1090*/  FADD R16, R10, R5 ;  /* 0x000000050a107221 */ /* 0x000fe20000000000 */
[----:B------:R-:W-:Y:S06]  /*10a0*/  BRA.U UP0, `(.L_x_16) ;  /* 0xfffffff100387547 */ /* 0x000fec000b83ffff */
[----:B------:R-:W0:Y:S02]  /*10b0*/  LDC.64 R2, c[0x0][0x380] ;  /* 0x0000e000ff027b82 */ /* 0x000e240000000a00 */
[----:B0-----:R-:W-:-:S05]  /*10c0*/  IMAD.WIDE R8, R8, 0x4, R2 ;  /* 0x0000000408087825 */ /* 0x001fca00078e0202 */
[----:B------:R-:W-:Y:S01]  /*10d0*/  STG.E desc[UR8][R8.64], R16 ;  /* 0x0000001008007986 */ /* 0x000fe2000c101908 */
[----:B------:R-:W-:Y:S05]  /*10e0*/  EXIT ;  /* 0x000000000000794d */ /* 0x000fea0003800000 */
.L_x_17:
        /* <DEDUP_REMOVED lines=9> */
.L_x_23:


//--------------------- .text._Z9fma_heavyPfi     --------------------------
	.section	.text._Z9fma_heavyPfi,"ax",@progbits
	.align	128
        .global         _Z9fma_heavyPfi
        .type           _Z9fma_heavyPfi,@function
        .size           _Z9fma_heavyPfi,(.L_x_24 - _Z9fma_heavyPfi)
        .other          _Z9fma_heavyPfi,@"STO_CUDA_ENTRY STV_DEFAULT"
_Z9fma_heavyPfi:
.text._Z9fma_heavyPfi:
        /* <DEDUP_REMOVED lines=9> */
[----:B------:R-:W1:Y:S01]  /*0090*/  LDCU.64 UR4, c[0x0][0x358] ;  /* 0x00006b00ff0477ac */ /* 0x000e620008000a00 */
[----:B------:R-:W-:Y:S02]  /*00a0*/  HFMA2 R7, -RZ, RZ, 4.50390625, -0.01174163818359375 ;  /* 0x4481a203ff077431 */ /* 0x000fe400000001ff */
[----:B0-----:R-:W-:-:S05]  /*00b0*/  IMAD.WIDE R2, R5, 0x4, R2 ;  /* 0x0000000405027825 */ /* 0x001fca00078e0202 */
[----:B-1----:R-:W-:Y:S01]  /*00c0*/  STG.E desc[UR4][R2.64], R7 ;  /* 0x0000000702007986 */ /* 0x002fe2000c101904 */
[----:B------:R-:W-:Y:S05]  /*00d0*/  EXIT ;  /* 0x000000000000794d */ /* 0x000fea0003800000 */
.L_x_18:
        /* <DEDUP_REMOVED lines=10> */
.L_x_24:


//--------------------- .nv.global.init           --------------------------
	.section	.nv.global.init,"aw",@progbits
	.align	4
.nv.global.init:
	.type		__cudart_i2opi_f,@object
	.size		__cudart_i2opi_f,(.L_0 - __cudart_i2opi_f)
__cudart_i2opi_f:
        /*0000*/ 	.byte	0x41, 0x90, 0x43, 0x3c, 0x99, 0x95, 0x62, 0xdb, 0xc0, 0xdd, 0x34, 0xf5, 0xd1, 0x57, 0x27, 0xfc
        /*0010*/ 	.byte	0x29, 0x15, 0x44, 0x4e, 0x6e, 0x83, 0xf9, 0xa2
.L_0:


//--------------------- .nv.shared.reserved.0     --------------------------
	.section	.nv.shared.reserved.0,"aw",@nobits
	.weak		__nv_reservedSMEM_offset_0_alias
	.size		__nv_reservedSMEM_offset_0_alias, 0, 64
	.other		__nv_reservedSMEM_offset_0_alias,@"STO_CUDA_RESERVED_SHARED STV_DEFAULT"
__nv_reservedSMEM_offset_0_alias:
	.zero		0
	.zero		64


//--------------------- .nv.constant0._Z18divergent_branchesPfi --------------------------
	.section	.nv.constant0._Z18divergent_branchesPfi,"a",@progbits
	.sectionflags	@""
	.align	4
.nv.constant0._Z18divergent_branchesPfi:
	.zero		908


//--------------------- .nv.constant0._Z15parallel_chainsPfi --------------------------
	.section	.nv.constant0._Z15parallel_chainsPfi,"a",@progbits
	.sectionflags	@""
	.align	4
.nv.constant0._Z15parallel_chainsPfi:
	.zero		908


//--------------------- .nv.constant0._Z11serial_depsPfi --------------------------
	.section	.nv.constant0._Z11serial_depsPfi,"a",@progbits
	.sectionflags	@""
	.align	4
.nv.constant0._Z11serial_depsPfi:
	.zero		908


//--------------------- .nv.constant0._Z13integer_heavyPii --------------------------
	.section	.nv.constant0._Z13integer_heavyPii,"a",@progbits
	.sectionflags	@""
	.align	4
.nv.constant0._Z13integer_heavyPii:
	.zero		908


//--------------------- .nv.constant0._Z20transcendental_heavyPfi --------------------------
	.section	.nv.constant0._Z20transcendental_heavyPfi,"a",@progbits
	.sectionflags	@""
	.align	4
.nv.constant0._Z20transcendental_heavyPfi:
	.zero		908


//--------------------- .nv.constant0._Z9fma_heavyPfi --------------------------
	.section	.nv.constant0._Z9fma_heavyPfi,"a",@progbits
	.sectionflags	@""
	.align	4
.nv.constant0._Z9fma_heavyPfi:
	.zero		908


//--------------------- SYMBOLS --------------------------

	.type		.nv.reservedSmem.offset0,@object
	.size		.nv.reservedSmem.offset0,0x4
